//
// Generated by NVIDIA NVVM Compiler
//
// Compiler Build ID: CL-36424714
// Cuda compilation tools, release 13.0, V13.0.88
// Based on NVVM 20.0.0
//

.version 9.0
.target sm_100
.address_size 64

	// .globl	_Z1fPdS_S_
.global .align 4 .b8 precalc_xorwow_matrix[102400];
.global .align 4 .b8 precalc_xorwow_offset_matrix[102400];
.global .align 4 .b8 mrg32k3aM1[2304];
.global .align 4 .b8 mrg32k3aM2[2304];
.global .align 4 .b8 mrg32k3aM1SubSeq[2016];
.global .align 4 .b8 mrg32k3aM2SubSeq[2016];
.global .align 4 .b8 mrg32k3aM1Seq[2304];
.global .align 4 .b8 mrg32k3aM2Seq[2304];
.const .align 8 .b8 __cr_lgamma_table[72];

.visible .entry _Z1fPdS_S_(
	.param .u64 .ptr .align 1 _Z1fPdS_S__param_0,
	.param .u64 .ptr .align 1 _Z1fPdS_S__param_1,
	.param .u64 .ptr .align 1 _Z1fPdS_S__param_2
)
{
	.reg .b32 	%r<5>;
	.reg .b64 	%rd<11>;
	.reg .b64 	%fd<5>;

	ld.param.u64 	%rd1, [_Z1fPdS_S__param_0];
	ld.param.u64 	%rd2, [_Z1fPdS_S__param_1];
	ld.param.u64 	%rd3, [_Z1fPdS_S__param_2];
	cvta.to.global.u64 	%rd4, %rd3;
	cvta.to.global.u64 	%rd5, %rd2;
	cvta.to.global.u64 	%rd6, %rd1;
	mov.u32 	%r1, %tid.x;
	mov.u32 	%r2, %ctaid.x;
	mov.u32 	%r3, %ntid.x;
	mad.lo.s32 	%r4, %r2, %r3, %r1;
	mul.wide.s32 	%rd7, %r4, 8;
	add.s64 	%rd8, %rd6, %rd7;
	ld.global.f64 	%fd1, [%rd8];
	add.s64 	%rd9, %rd5, %rd7;
	ld.global.f64 	%fd2, [%rd9];
	sub.f64 	%fd3, %fd1, %fd2;
	mul.f64 	%fd4, %fd3, %fd3;
	add.s64 	%rd10, %rd4, %rd7;
	st.global.f64 	[%rd10], %fd4;
	ret;

}
	// .globl	_Z14gradientvectorPdS_S_
.visible .entry _Z14gradientvectorPdS_S_(
	.param .u64 .ptr .align 1 _Z14gradientvectorPdS_S__param_0,
	.param .u64 .ptr .align 1 _Z14gradientvectorPdS_S__param_1,
	.param .u64 .ptr .align 1 _Z14gradientvectorPdS_S__param_2
)
{
	.reg .b32 	%r<5>;
	.reg .b64 	%rd<11>;
	.reg .b64 	%fd<5>;

	ld.param.u64 	%rd1, [_Z14gradientvectorPdS_S__param_0];
	ld.param.u64 	%rd2, [_Z14gradientvectorPdS_S__param_1];
	ld.param.u64 	%rd3, [_Z14gradientvectorPdS_S__param_2];
	cvta.to.global.u64 	%rd4, %rd3;
	cvta.to.global.u64 	%rd5, %rd2;
	cvta.to.global.u64 	%rd6, %rd1;
	mov.u32 	%r1, %tid.x;
	mov.u32 	%r2, %ctaid.x;
	mov.u32 	%r3, %ntid.x;
	mad.lo.s32 	%r4, %r2, %r3, %r1;
	mul.wide.s32 	%rd7, %r4, 8;
	add.s64 	%rd8, %rd6, %rd7;
	ld.global.f64 	%fd1, [%rd8];
	add.s64 	%rd9, %rd5, %rd7;
	ld.global.f64 	%fd2, [%rd9];
	sub.f64 	%fd3, %fd1, %fd2;
	add.f64 	%fd4, %fd3, %fd3;
	add.s64 	%rd10, %rd4, %rd7;
	st.global.f64 	[%rd10], %fd4;
	ret;

}
	// .globl	_Z9setuprandP17curandStateXORWOW
.visible .entry _Z9setuprandP17curandStateXORWOW(
	.param .u64 .ptr .align 1 _Z9setuprandP17curandStateXORWOW_param_0
)
{
	.reg .pred 	%p<24>;
	.reg .b32 	%r<406>;
	.reg .b64 	%rd<18>;

	ld.param.u64 	%rd8, [_Z9setuprandP17curandStateXORWOW_param_0];
	cvta.to.global.u64 	%rd9, %rd8;
	mov.u32 	%r182, %tid.x;
	mov.u32 	%r183, %ctaid.x;
	mov.u32 	%r184, %ntid.x;
	mad.lo.s32 	%r185, %r183, %r184, %r182;
	cvt.s64.s32 	%rd17, %r185;
	mul.wide.s32 	%rd10, %r185, 48;
	add.s64 	%rd2, %rd9, %rd10;
	mov.b32 	%r186, 1593684748;
	mov.b32 	%r187, 832094735;
	st.global.v2.u32 	[%rd2], {%r187, %r186};
	mov.b32 	%r188, -123459836;
	mov.b32 	%r189, 1111207954;
	st.global.v2.u32 	[%rd2+8], {%r189, %r188};
	mov.b32 	%r190, 1476011280;
	mov.b32 	%r191, -589760388;
	st.global.v2.u32 	[%rd2+16], {%r191, %r190};
	setp.eq.s32 	%p1, %r185, 0;
	@%p1 bra 	$L__BB2_42;
	mov.b32 	%r312, 0;
	mov.u64 	%rd12, precalc_xorwow_matrix;
$L__BB2_2:
	and.b64  	%rd4, %rd17, 3;
	setp.eq.s64 	%p2, %rd4, 0;
	@%p2 bra 	$L__BB2_41;
	mul.wide.u32 	%rd11, %r312, 3200;
	add.s64 	%rd5, %rd12, %rd11;
	cvt.u32.u64 	%r2, %rd4;
	mov.b32 	%r313, 0;
$L__BB2_4:
	mov.b32 	%r326, 0;
	mov.u32 	%r327, %r326;
	mov.u32 	%r328, %r326;
	mov.u32 	%r329, %r326;
	mov.u32 	%r330, %r326;
	mov.u32 	%r319, %r326;
$L__BB2_5:
	mul.wide.u32 	%rd13, %r319, 4;
	add.s64 	%rd14, %rd2, %rd13;
	ld.global.u32 	%r10, [%rd14+4];
	shl.b32 	%r11, %r319, 5;
	mov.b32 	%r325, 0;
$L__BB2_6:
	.pragma "nounroll";
	shr.u32 	%r196, %r10, %r325;
	and.b32  	%r197, %r196, 1;
	setp.eq.b32 	%p3, %r197, 1;
	not.pred 	%p4, %p3;
	add.s32 	%r198, %r11, %r325;
	mul.lo.s32 	%r199, %r198, 5;
	mul.wide.u32 	%rd15, %r199, 4;
	add.s64 	%rd6, %rd5, %rd15;
	@%p4 bra 	$L__BB2_8;
	ld.global.u32 	%r200, [%rd6];
	xor.b32  	%r330, %r330, %r200;
	ld.global.u32 	%r201, [%rd6+4];
	xor.b32  	%r329, %r329, %r201;
	ld.global.u32 	%r202, [%rd6+8];
	xor.b32  	%r328, %r328, %r202;
	ld.global.u32 	%r203, [%rd6+12];
	xor.b32  	%r327, %r327, %r203;
	ld.global.u32 	%r204, [%rd6+16];
	xor.b32  	%r326, %r326, %r204;
$L__BB2_8:
	and.b32  	%r206, %r196, 2;
	setp.eq.s32 	%p5, %r206, 0;
	@%p5 bra 	$L__BB2_10;
	ld.global.u32 	%r207, [%rd6+20];
	xor.b32  	%r330, %r330, %r207;
	ld.global.u32 	%r208, [%rd6+24];
	xor.b32  	%r329, %r329, %r208;
	ld.global.u32 	%r209, [%rd6+28];
	xor.b32  	%r328, %r328, %r209;
	ld.global.u32 	%r210, [%rd6+32];
	xor.b32  	%r327, %r327, %r210;
	ld.global.u32 	%r211, [%rd6+36];
	xor.b32  	%r326, %r326, %r211;
$L__BB2_10:
	and.b32  	%r213, %r196, 4;
	setp.eq.s32 	%p6, %r213, 0;
	@%p6 bra 	$L__BB2_12;
	ld.global.u32 	%r214, [%rd6+40];
	xor.b32  	%r330, %r330, %r214;
	ld.global.u32 	%r215, [%rd6+44];
	xor.b32  	%r329, %r329, %r215;
	ld.global.u32 	%r216, [%rd6+48];
	xor.b32  	%r328, %r328, %r216;
	ld.global.u32 	%r217, [%rd6+52];
	xor.b32  	%r327, %r327, %r217;
	ld.global.u32 	%r218, [%rd6+56];
	xor.b32  	%r326, %r326, %r218;
$L__BB2_12:
	and.b32  	%r220, %r196, 8;
	setp.eq.s32 	%p7, %r220, 0;
	@%p7 bra 	$L__BB2_14;
	ld.global.u32 	%r221, [%rd6+60];
	xor.b32  	%r330, %r330, %r221;
	ld.global.u32 	%r222, [%rd6+64];
	xor.b32  	%r329, %r329, %r222;
	ld.global.u32 	%r223, [%rd6+68];
	xor.b32  	%r328, %r328, %r223;
	ld.global.u32 	%r224, [%rd6+72];
	xor.b32  	%r327, %r327, %r224;
	ld.global.u32 	%r225, [%rd6+76];
	xor.b32  	%r326, %r326, %r225;
$L__BB2_14:
	and.b32  	%r227, %r196, 16;
	setp.eq.s32 	%p8, %r227, 0;
	@%p8 bra 	$L__BB2_16;
	ld.global.u32 	%r228, [%rd6+80];
	xor.b32  	%r330, %r330, %r228;
	ld.global.u32 	%r229, [%rd6+84];
	xor.b32  	%r329, %r329, %r229;
	ld.global.u32 	%r230, [%rd6+88];
	xor.b32  	%r328, %r328, %r230;
	ld.global.u32 	%r231, [%rd6+92];
	xor.b32  	%r327, %r327, %r231;
	ld.global.u32 	%r232, [%rd6+96];
	xor.b32  	%r326, %r326, %r232;
$L__BB2_16:
	and.b32  	%r234, %r196, 32;
	setp.eq.s32 	%p9, %r234, 0;
	@%p9 bra 	$L__BB2_18;
	ld.global.u32 	%r235, [%rd6+100];
	xor.b32  	%r330, %r330, %r235;
	ld.global.u32 	%r236, [%rd6+104];
	xor.b32  	%r329, %r329, %r236;
	ld.global.u32 	%r237, [%rd6+108];
	xor.b32  	%r328, %r328, %r237;
	ld.global.u32 	%r238, [%rd6+112];
	xor.b32  	%r327, %r327, %r238;
	ld.global.u32 	%r239, [%rd6+116];
	xor.b32  	%r326, %r326, %r239;
$L__BB2_18:
	and.b32  	%r241, %r196, 64;
	setp.eq.s32 	%p10, %r241, 0;
	@%p10 bra 	$L__BB2_20;
	ld.global.u32 	%r242, [%rd6+120];
	xor.b32  	%r330, %r330, %r242;
	ld.global.u32 	%r243, [%rd6+124];
	xor.b32  	%r329, %r329, %r243;
	ld.global.u32 	%r244, [%rd6+128];
	xor.b32  	%r328, %r328, %r244;
	ld.global.u32 	%r245, [%rd6+132];
	xor.b32  	%r327, %r327, %r245;
	ld.global.u32 	%r246, [%rd6+136];
	xor.b32  	%r326, %r326, %r246;
$L__BB2_20:
	and.b32  	%r248, %r196, 128;
	setp.eq.s32 	%p11, %r248, 0;
	@%p11 bra 	$L__BB2_22;
	ld.global.u32 	%r249, [%rd6+140];
	xor.b32  	%r330, %r330, %r249;
	ld.global.u32 	%r250, [%rd6+144];
	xor.b32  	%r329, %r329, %r250;
	ld.global.u32 	%r251, [%rd6+148];
	xor.b32  	%r328, %r328, %r251;
	ld.global.u32 	%r252, [%rd6+152];
	xor.b32  	%r327, %r327, %r252;
	ld.global.u32 	%r253, [%rd6+156];
	xor.b32  	%r326, %r326, %r253;
$L__BB2_22:
	and.b32  	%r255, %r196, 256;
	setp.eq.s32 	%p12, %r255, 0;
	@%p12 bra 	$L__BB2_24;
	ld.global.u32 	%r256, [%rd6+160];
	xor.b32  	%r330, %r330, %r256;
	ld.global.u32 	%r257, [%rd6+164];
	xor.b32  	%r329, %r329, %r257;
	ld.global.u32 	%r258, [%rd6+168];
	xor.b32  	%r328, %r328, %r258;
	ld.global.u32 	%r259, [%rd6+172];
	xor.b32  	%r327, %r327, %r259;
	ld.global.u32 	%r260, [%rd6+176];
	xor.b32  	%r326, %r326, %r260;
$L__BB2_24:
	and.b32  	%r262, %r196, 512;
	setp.eq.s32 	%p13, %r262, 0;
	@%p13 bra 	$L__BB2_26;
	ld.global.u32 	%r263, [%rd6+180];
	xor.b32  	%r330, %r330, %r263;
	ld.global.u32 	%r264, [%rd6+184];
	xor.b32  	%r329, %r329, %r264;
	ld.global.u32 	%r265, [%rd6+188];
	xor.b32  	%r328, %r328, %r265;
	ld.global.u32 	%r266, [%rd6+192];
	xor.b32  	%r327, %r327, %r266;
	ld.global.u32 	%r267, [%rd6+196];
	xor.b32  	%r326, %r326, %r267;
$L__BB2_26:
	and.b32  	%r269, %r196, 1024;
	setp.eq.s32 	%p14, %r269, 0;
	@%p14 bra 	$L__BB2_28;
	ld.global.u32 	%r270, [%rd6+200];
	xor.b32  	%r330, %r330, %r270;
	ld.global.u32 	%r271, [%rd6+204];
	xor.b32  	%r329, %r329, %r271;
	ld.global.u32 	%r272, [%rd6+208];
	xor.b32  	%r328, %r328, %r272;
	ld.global.u32 	%r273, [%rd6+212];
	xor.b32  	%r327, %r327, %r273;
	ld.global.u32 	%r274, [%rd6+216];
	xor.b32  	%r326, %r326, %r274;
$L__BB2_28:
	and.b32  	%r276, %r196, 2048;
	setp.eq.s32 	%p15, %r276, 0;
	@%p15 bra 	$L__BB2_30;
	ld.global.u32 	%r277, [%rd6+220];
	xor.b32  	%r330, %r330, %r277;
	ld.global.u32 	%r278, [%rd6+224];
	xor.b32  	%r329, %r329, %r278;
	ld.global.u32 	%r279, [%rd6+228];
	xor.b32  	%r328, %r328, %r279;
	ld.global.u32 	%r280, [%rd6+232];
	xor.b32  	%r327, %r327, %r280;
	ld.global.u32 	%r281, [%rd6+236];
	xor.b32  	%r326, %r326, %r281;
$L__BB2_30:
	and.b32  	%r283, %r196, 4096;
	setp.eq.s32 	%p16, %r283, 0;
	@%p16 bra 	$L__BB2_32;
	ld.global.u32 	%r284, [%rd6+240];
	xor.b32  	%r330, %r330, %r284;
	ld.global.u32 	%r285, [%rd6+244];
	xor.b32  	%r329, %r329, %r285;
	ld.global.u32 	%r286, [%rd6+248];
	xor.b32  	%r328, %r328, %r286;
	ld.global.u32 	%r287, [%rd6+252];
	xor.b32  	%r327, %r327, %r287;
	ld.global.u32 	%r288, [%rd6+256];
	xor.b32  	%r326, %r326, %r288;
$L__BB2_32:
	and.b32  	%r290, %r196, 8192;
	setp.eq.s32 	%p17, %r290, 0;
	@%p17 bra 	$L__BB2_34;
	ld.global.u32 	%r291, [%rd6+260];
	xor.b32  	%r330, %r330, %r291;
	ld.global.u32 	%r292, [%rd6+264];
	xor.b32  	%r329, %r329, %r292;
	ld.global.u32 	%r293, [%rd6+268];
	xor.b32  	%r328, %r328, %r293;
	ld.global.u32 	%r294, [%rd6+272];
	xor.b32  	%r327, %r327, %r294;
	ld.global.u32 	%r295, [%rd6+276];
	xor.b32  	%r326, %r326, %r295;
$L__BB2_34:
	and.b32  	%r297, %r196, 16384;
	setp.eq.s32 	%p18, %r297, 0;
	@%p18 bra 	$L__BB2_36;
	ld.global.u32 	%r298, [%rd6+280];
	xor.b32  	%r330, %r330, %r298;
	ld.global.u32 	%r299, [%rd6+284];
	xor.b32  	%r329, %r329, %r299;
	ld.global.u32 	%r300, [%rd6+288];
	xor.b32  	%r328, %r328, %r300;
	ld.global.u32 	%r301, [%rd6+292];
	xor.b32  	%r327, %r327, %r301;
	ld.global.u32 	%r302, [%rd6+296];
	xor.b32  	%r326, %r326, %r302;
$L__BB2_36:
	and.b32  	%r304, %r196, 32768;
	setp.eq.s32 	%p19, %r304, 0;
	@%p19 bra 	$L__BB2_38;
	ld.global.u32 	%r305, [%rd6+300];
	xor.b32  	%r330, %r330, %r305;
	ld.global.u32 	%r306, [%rd6+304];
	xor.b32  	%r329, %r329, %r306;
	ld.global.u32 	%r307, [%rd6+308];
	xor.b32  	%r328, %r328, %r307;
	ld.global.u32 	%r308, [%rd6+312];
	xor.b32  	%r327, %r327, %r308;
	ld.global.u32 	%r309, [%rd6+316];
	xor.b32  	%r326, %r326, %r309;
$L__BB2_38:
	add.s32 	%r325, %r325, 16;
	setp.ne.s32 	%p20, %r325, 32;
	@%p20 bra 	$L__BB2_6;
	mad.lo.s32 	%r310, %r319, -31, %r11;
	add.s32 	%r319, %r310, 1;
	setp.ne.s32 	%p21, %r319, 5;
	@%p21 bra 	$L__BB2_5;
	st.global.u32 	[%rd2+4], %r330;
	st.global.u32 	[%rd2+8], %r329;
	st.global.u32 	[%rd2+12], %r328;
	st.global.u32 	[%rd2+16], %r327;
	st.global.u32 	[%rd2+20], %r326;
	add.s32 	%r313, %r313, 1;
	setp.lt.u32 	%p22, %r313, %r2;
	@%p22 bra 	$L__BB2_4;
$L__BB2_41:
	shr.u64 	%rd7, %rd17, 2;
	add.s32 	%r312, %r312, 1;
	setp.gt.u64 	%p23, %rd17, 3;
	mov.u64 	%rd17, %rd7;
	@%p23 bra 	$L__BB2_2;
$L__BB2_42:
	mov.b32 	%r311, 0;
	st.global.v2.u32 	[%rd2+24], {%r311, %r311};
	st.global.u32 	[%rd2+32], %r311;
	mov.b64 	%rd16, 0;
	st.global.u64 	[%rd2+40], %rd16;
	ret;

}
	// .globl	_Z10randvectorPdS_S_P17curandStateXORWOW
.visible .entry _Z10randvectorPdS_S_P17curandStateXORWOW(
	.param .u64 .ptr .align 1 _Z10randvectorPdS_S_P17curandStateXORWOW_param_0,
	.param .u64 .ptr .align 1 _Z10randvectorPdS_S_P17curandStateXORWOW_param_1,
	.param .u64 .ptr .align 1 _Z10randvectorPdS_S_P17curandStateXORWOW_param_2,
	.param .u64 .ptr .align 1 _Z10randvectorPdS_S_P17curandStateXORWOW_param_3
)
{
	.reg .b32 	%r<29>;
	.reg .b64 	%rd<18>;
	.reg .b64 	%fd<7>;

	ld.param.u64 	%rd1, [_Z10randvectorPdS_S_P17curandStateXORWOW_param_0];
	ld.param.u64 	%rd2, [_Z10randvectorPdS_S_P17curandStateXORWOW_param_1];
	ld.param.u64 	%rd3, [_Z10randvectorPdS_S_P17curandStateXORWOW_param_2];
	ld.param.u64 	%rd4, [_Z10randvectorPdS_S_P17curandStateXORWOW_param_3];
	cvta.to.global.u64 	%rd5, %rd1;
	cvta.to.global.u64 	%rd6, %rd3;
	cvta.to.global.u64 	%rd7, %rd2;
	cvta.to.global.u64 	%rd8, %rd4;
	mov.u32 	%r1, %tid.x;
	mov.u32 	%r2, %ctaid.x;
	mov.u32 	%r3, %ntid.x;
	mad.lo.s32 	%r4, %r2, %r3, %r1;
	mul.wide.s32 	%rd9, %r4, 48;
	add.s64 	%rd10, %rd8, %rd9;
	ld.global.v2.u32 	{%r5, %r6}, [%rd10];
	ld.global.v2.u32 	{%r7, %r8}, [%rd10+8];
	ld.global.v2.u32 	{%r9, %r10}, [%rd10+16];
	shr.u32 	%r11, %r6, 2;
	xor.b32  	%r12, %r11, %r6;
	shl.b32 	%r13, %r10, 4;
	shl.b32 	%r14, %r12, 1;
	xor.b32  	%r15, %r13, %r14;
	xor.b32  	%r16, %r15, %r10;
	xor.b32  	%r17, %r16, %r12;
	add.s32 	%r18, %r5, %r17;
	add.s32 	%r19, %r18, 362437;
	shr.u32 	%r20, %r7, 2;
	xor.b32  	%r21, %r20, %r7;
	shl.b32 	%r22, %r17, 4;
	shl.b32 	%r23, %r21, 1;
	xor.b32  	%r24, %r23, %r22;
	xor.b32  	%r25, %r24, %r21;
	xor.b32  	%r26, %r25, %r17;
	add.s32 	%r27, %r5, 724874;
	add.s32 	%r28, %r26, %r27;
	cvt.u64.u32 	%rd11, %r19;
	mul.wide.u32 	%rd12, %r28, 2097152;
	xor.b64  	%rd13, %rd12, %rd11;
	cvt.rn.f64.u64 	%fd1, %rd13;
	fma.rn.f64 	%fd2, %fd1, 0d3CA0000000000000, 0d3C90000000000000;
	st.global.v2.u32 	[%rd10], {%r27, %r8};
	st.global.v2.u32 	[%rd10+8], {%r9, %r10};
	st.global.v2.u32 	[%rd10+16], {%r17, %r26};
	mul.wide.s32 	%rd14, %r4, 8;
	add.s64 	%rd15, %rd7, %rd14;
	ld.global.f64 	%fd3, [%rd15];
	add.s64 	%rd16, %rd6, %rd14;
	ld.global.f64 	%fd4, [%rd16];
	sub.f64 	%fd5, %fd4, %fd3;
	fma.rn.f64 	%fd6, %fd5, %fd2, %fd3;
	add.s64 	%rd17, %rd5, %rd14;
	st.global.f64 	[%rd17], %fd6;
	ret;

}
	// .globl	_Z10nextvectorPdS_S_S_S_d
.visible .entry _Z10nextvectorPdS_S_S_S_d(
	.param .u64 .ptr .align 1 _Z10nextvectorPdS_S_S_S_d_param_0,
	.param .u64 .ptr .align 1 _Z10nextvectorPdS_S_S_S_d_param_1,
	.param .u64 .ptr .align 1 _Z10nextvectorPdS_S_S_S_d_param_2,
	.param .u64 .ptr .align 1 _Z10nextvectorPdS_S_S_S_d_param_3,
	.param .u64 .ptr .align 1 _Z10nextvectorPdS_S_S_S_d_param_4,
	.param .f64 _Z10nextvectorPdS_S_S_S_d_param_5
)
{
	.reg .pred 	%p<3>;
	.reg .b32 	%r<5>;
	.reg .b64 	%rd<18>;
	.reg .b64 	%fd<10>;

	ld.param.u64 	%rd3, [_Z10nextvectorPdS_S_S_S_d_param_0];
	ld.param.u64 	%rd4, [_Z10nextvectorPdS_S_S_S_d_param_1];
	ld.param.u64 	%rd5, [_Z10nextvectorPdS_S_S_S_d_param_2];
	ld.param.u64 	%rd6, [_Z10nextvectorPdS_S_S_S_d_param_3];
	ld.param.u64 	%rd2, [_Z10nextvectorPdS_S_S_S_d_param_4];
	ld.param.f64 	%fd5, [_Z10nextvectorPdS_S_S_S_d_param_5];
	cvta.to.global.u64 	%rd7, %rd6;
	cvta.to.global.u64 	%rd8, %rd3;
	cvta.to.global.u64 	%rd9, %rd5;
	cvta.to.global.u64 	%rd10, %rd4;
	mov.u32 	%r2, %tid.x;
	mov.u32 	%r3, %ctaid.x;
	mov.u32 	%r4, %ntid.x;
	mad.lo.s32 	%r1, %r3, %r4, %r2;
	mul.wide.s32 	%rd11, %r1, 8;
	add.s64 	%rd12, %rd10, %rd11;
	ld.global.f64 	%fd6, [%rd12];
	add.s64 	%rd13, %rd9, %rd11;
	ld.global.f64 	%fd7, [%rd13];
	mul.f64 	%fd8, %fd5, %fd7;
	sub.f64 	%fd9, %fd6, %fd8;
	add.s64 	%rd1, %rd8, %rd11;
	st.global.f64 	[%rd1], %fd9;
	add.s64 	%rd14, %rd7, %rd11;
	ld.global.f64 	%fd2, [%rd14];
	setp.geu.f64 	%p1, %fd9, %fd2;
	@%p1 bra 	$L__BB4_2;
	st.global.f64 	[%rd1], %fd2;
	mov.f64 	%fd9, %fd2;
$L__BB4_2:
	cvta.to.global.u64 	%rd15, %rd2;
	add.s64 	%rd17, %rd15, %rd11;
	ld.global.f64 	%fd4, [%rd17];
	setp.leu.f64 	%p2, %fd9, %fd4;
	@%p2 bra 	$L__BB4_4;
	st.global.f64 	[%rd1], %fd4;
$L__BB4_4:
	ret;

}


// ===== COMPILED SASS (sm_100) =====

	.target	sm_100

	.elftype	@"ET_EXEC"


//--------------------- .note.nv.tkinfo           --------------------------
	.section	.note.nv.tkinfo,"",@"SHT_NOTE"
	.sectionflags	@"SHF_NOTE_NV_TKINFO"
	.tkinfo
        /*0018*/ 	.word	0x00000002
        /*0030*/ 	.string	""
        /*0030*/ 	.string	"ptxas"
        /*0030*/ 	.string	"Cuda compilation tools, release 13.0, V13.0.88"
        /*0030*/ 	.string	"Build cuda_13.0.r13.0/compiler.36424714_0"
        /*0030*/ 	.string	"-arch sm_100 -m 64 "



//--------------------- .note.nv.cuinfo           --------------------------
	.section	.note.nv.cuinfo,"",@"SHT_NOTE"
	.sectionflags	@"SHF_NOTE_NV_CUINFO"
        /*0018*/ 	.short	0x0002
        /*001a*/ 	.short	0x0064
        /*001c*/ 	.short	0x0082
	.zero		2


//--------------------- .nv.info                  --------------------------
	.section	.nv.info,"",@"SHT_CUDA_INFO"
	.align	4


	//----- nvinfo : EIATTR_REGCOUNT
	.align		4
        /*0000*/ 	.byte	0x04, 0x2f
        /*0002*/ 	.short	(.L_10 - .L_9)
	.align		4
.L_9:
        /*0004*/ 	.word	index@(_Z1fPdS_S_)
        /*0008*/ 	.word	0x0000000e


	//----- nvinfo : EIATTR_FRAME_SIZE
	.align		4
.L_10:
        /*000c*/ 	.byte	0x04, 0x11
        /*000e*/ 	.short	(.L_12 - .L_11)
	.align		4
.L_11:
        /*0010*/ 	.word	index@(_Z1fPdS_S_)
        /*0014*/ 	.word	0x00000000


	//----- nvinfo : EIATTR_REGCOUNT
	.align		4
.L_12:
        /*0018*/ 	.byte	0x04, 0x2f
        /*001a*/ 	.short	(.L_14 - .L_13)
	.align		4
.L_13:
        /*001c*/ 	.word	index@(_Z14gradientvectorPdS_S_)
        /*0020*/ 	.word	0x0000000e


	//----- nvinfo : EIATTR_FRAME_SIZE
	.align		4
.L_14:
        /*0024*/ 	.byte	0x04, 0x11
        /*0026*/ 	.short	(.L_16 - .L_15)
	.align		4
.L_15:
        /*0028*/ 	.word	index@(_Z14gradientvectorPdS_S_)
        /*002c*/ 	.word	0x00000000


	//----- nvinfo : EIATTR_REGCOUNT
	.align		4
.L_16:
        /*0030*/ 	.byte	0x04, 0x2f
        /*0032*/ 	.short	(.L_18 - .L_17)
	.align		4
.L_17:
        /*0034*/ 	.word	index@(_Z9setuprandP17curandStateXORWOW)
        /*0038*/ 	.word	0x0000001f


	//----- nvinfo : EIATTR_FRAME_SIZE
	.align		4
.L_18:
        /*003c*/ 	.byte	0x04, 0x11
        /*003e*/ 	.short	(.L_20 - .L_19)
	.align		4
.L_19:
        /*0040*/ 	.word	index@(_Z9setuprandP17curandStateXORWOW)
        /*0044*/ 	.word	0x00000000


	//----- nvinfo : EIATTR_REGCOUNT
	.align		4
.L_20:
        /*0048*/ 	.byte	0x04, 0x2f
        /*004a*/ 	.short	(.L_22 - .L_21)
	.align		4
.L_21:
        /*004c*/ 	.word	index@(_Z10randvectorPdS_S_P17curandStateXORWOW)
        /*0050*/ 	.word	0x00000018


	//----- nvinfo : EIATTR_FRAME_SIZE
	.align		4
.L_22:
        /*0054*/ 	.byte	0x04, 0x11
        /*0056*/ 	.short	(.L_24 - .L_23)
	.align		4
.L_23:
        /*0058*/ 	.word	index@(_Z10randvectorPdS_S_P17curandStateXORWOW)
        /*005c*/ 	.word	0x00000000


	//----- nvinfo : EIATTR_REGCOUNT
	.align		4
.L_24:
        /*0060*/ 	.byte	0x04, 0x2f
        /*0062*/ 	.short	(.L_26 - .L_25)
	.align		4
.L_25:
        /*0064*/ 	.word	index@(_Z10nextvectorPdS_S_S_S_d)
        /*0068*/ 	.word	0x00000012


	//----- nvinfo : EIATTR_FRAME_SIZE
	.align		4
.L_26:
        /*006c*/ 	.byte	0x04, 0x11
        /*006e*/ 	.short	(.L_28 - .L_27)
	.align		4
.L_27:
        /*0070*/ 	.word	index@(_Z10nextvectorPdS_S_S_S_d)
        /*0074*/ 	.word	0x00000000


	//----- nvinfo : EIATTR_MIN_STACK_SIZE
	.align		4
.L_28:
        /*0078*/ 	.byte	0x04, 0x12
        /*007a*/ 	.short	(.L_30 - .L_29)
	.align		4
.L_29:
        /*007c*/ 	.word	index@(_Z10nextvectorPdS_S_S_S_d)
        /*0080*/ 	.word	0x00000000


	//----- nvinfo : EIATTR_MIN_STACK_SIZE
	.align		4
.L_30:
        /*0084*/ 	.byte	0x04, 0x12
        /*0086*/ 	.short	(.L_32 - .L_31)
	.align		4
.L_31:
        /*0088*/ 	.word	index@(_Z10randvectorPdS_S_P17curandStateXORWOW)
        /*008c*/ 	.word	0x00000000


	//----- nvinfo : EIATTR_MIN_STACK_SIZE
	.align		4
.L_32:
        /*0090*/ 	.byte	0x04, 0x12
        /*0092*/ 	.short	(.L_34 - .L_33)
	.align		4
.L_33:
        /*0094*/ 	.word	index@(_Z9setuprandP17curandStateXORWOW)
        /*0098*/ 	.word	0x00000000


	//----- nvinfo : EIATTR_MIN_STACK_SIZE
	.align		4
.L_34:
        /*009c*/ 	.byte	0x04, 0x12
        /*009e*/ 	.short	(.L_36 - .L_35)
	.align		4
.L_35:
        /*00a0*/ 	.word	index@(_Z14gradientvectorPdS_S_)
        /*00a4*/ 	.word	0x00000000


	//----- nvinfo : EIATTR_MIN_STACK_SIZE
	.align		4
.L_36:
        /*00a8*/ 	.byte	0x04, 0x12
        /*00aa*/ 	.short	(.L_38 - .L_37)
	.align		4
.L_37:
        /*00ac*/ 	.word	index@(_Z1fPdS_S_)
        /*00b0*/ 	.word	0x00000000
.L_38:


//--------------------- .nv.compat                --------------------------
	.section	.nv.compat,"",@"SHT_CUDA_COMPAT_INFO"
	.align	4
        /*0000*/ 	.byte	0x02, 0x09, 0x00, 0x00, 0x02, 0x02, 0x01, 0x00, 0x02, 0x05, 0x05, 0x00, 0x03, 0x07, 0x01, 0x01
        /*0010*/ 	.byte	0x02, 0x03, 0x00, 0x00, 0x02, 0x06, 0x01, 0x00, 0x04, 0x0b, 0x08, 0x00, 0x01, 0x00, 0x00, 0x00
        /*0020*/ 	.byte	0x00, 0x00, 0x00, 0x00


//--------------------- .nv.info._Z10nextvectorPdS_S_S_S_d --------------------------
	.section	.nv.info._Z10nextvectorPdS_S_S_S_d,"",@"SHT_CUDA_INFO"
	.sectionflags	@""
	.align	4


	//----- nvinfo : EIATTR_CUDA_API_VERSION
	.align		4
        /*0000*/ 	.byte	0x04, 0x37
        /*0002*/ 	.short	(.L_40 - .L_39)
.L_39:
        /*0004*/ 	.word	0x00000082


	//----- nvinfo : EIATTR_KPARAM_INFO
	.align		4
.L_40:
        /*0008*/ 	.byte	0x04, 0x17
        /*000a*/ 	.short	(.L_42 - .L_41)
.L_41:
        /*000c*/ 	.word	0x00000000
        /*0010*/ 	.short	0x0005
        /*0012*/ 	.short	0x0028
        /*0014*/ 	.byte	0x00, 0xf0, 0x21, 0x00


	//----- nvinfo : EIATTR_KPARAM_INFO
	.align		4
.L_42:
        /*0018*/ 	.byte	0x04, 0x17
        /*001a*/ 	.short	(.L_44 - .L_43)
.L_43:
        /*001c*/ 	.word	0x00000000
        /*0020*/ 	.short	0x0004
        /*0022*/ 	.short	0x0020
        /*0024*/ 	.byte	0x00, 0xf5, 0x21, 0x00


	//----- nvinfo : EIATTR_KPARAM_INFO
	.align		4
.L_44:
        /*0028*/ 	.byte	0x04, 0x17
        /*002a*/ 	.short	(.L_46 - .L_45)
.L_45:
        /*002c*/ 	.word	0x00000000
        /*0030*/ 	.short	0x0003
        /*0032*/ 	.short	0x0018
        /*0034*/ 	.byte	0x00, 0xf5, 0x21, 0x00


	//----- nvinfo : EIATTR_KPARAM_INFO
	.align		4
.L_46:
        /*0038*/ 	.byte	0x04, 0x17
        /*003a*/ 	.short	(.L_48 - .L_47)
.L_47:
        /*003c*/ 	.word	0x00000000
        /*0040*/ 	.short	0x0002
        /*0042*/ 	.short	0x0010
        /*0044*/ 	.byte	0x00, 0xf5, 0x21, 0x00


	//----- nvinfo : EIATTR_KPARAM_INFO
	.align		4
.L_48:
        /*0048*/ 	.byte	0x04, 0x17
        /*004a*/ 	.short	(.L_50 - .L_49)
.L_49:
        /*004c*/ 	.word	0x00000000
        /*0050*/ 	.short	0x0001
        /*0052*/ 	.short	0x0008
        /*0054*/ 	.byte	0x00, 0xf5, 0x21, 0x00


	//----- nvinfo : EIATTR_KPARAM_INFO
	.align		4
.L_50:
        /*0058*/ 	.byte	0x04, 0x17
        /*005a*/ 	.short	(.L_52 - .L_51)
.L_51:
        /*005c*/ 	.word	0x00000000
        /*0060*/ 	.short	0x0000
        /*0062*/ 	.short	0x0000
        /*0064*/ 	.byte	0x00, 0xf5, 0x21, 0x00


	//----- nvinfo : EIATTR_SPARSE_MMA_MASK
	.align		4
.L_52:
        /*0068*/ 	.byte	0x03, 0x50
        /*006a*/ 	.short	0x0000


	//----- nvinfo : EIATTR_MAXREG_COUNT
	.align		4
        /*006c*/ 	.byte	0x03, 0x1b
        /*006e*/ 	.short	0x00ff


	//----- nvinfo : EIATTR_MERCURY_ISA_VERSION
	.align		4
        /*0070*/ 	.byte	0x03, 0x5f
        /*0072*/ 	.short	0x0101


	//----- nvinfo : EIATTR_VRC_CTA_INIT_COUNT
	.align		4
        /*0074*/ 	.byte	0x02, 0x4a
	.zero		1
	.zero		1


	//----- nvinfo : EIATTR_EXIT_INSTR_OFFSETS
	.align		4
        /*0078*/ 	.byte	0x04, 0x1c
        /*007a*/ 	.short	(.L_54 - .L_53)


	//   ....[0]....
.L_53:
        /*007c*/ 	.word	0x000001c0


	//   ....[1]....
        /*0080*/ 	.word	0x000001e0


	//----- nvinfo : EIATTR_CBANK_PARAM_SIZE
	.align		4
.L_54:
        /*0084*/ 	.byte	0x03, 0x19
        /*0086*/ 	.short	0x0030


	//----- nvinfo : EIATTR_PARAM_CBANK
	.align		4
        /*0088*/ 	.byte	0x04, 0x0a
        /*008a*/ 	.short	(.L_56 - .L_55)
	.align		4
.L_55:
        /*008c*/ 	.word	index@(.nv.constant0._Z10nextvectorPdS_S_S_S_d)
        /*0090*/ 	.short	0x0380
        /*0092*/ 	.short	0x0030


	//----- nvinfo : EIATTR_SW_WAR
	.align		4
.L_56:
        /*0094*/ 	.byte	0x04, 0x36
        /*0096*/ 	.short	(.L_58 - .L_57)
.L_57:
        /*0098*/ 	.word	0x00000008
.L_58:


//--------------------- .nv.info._Z10randvectorPdS_S_P17curandStateXORWOW --------------------------
	.section	.nv.info._Z10randvectorPdS_S_P17curandStateXORWOW,"",@"SHT_CUDA_INFO"
	.sectionflags	@""
	.align	4


	//----- nvinfo : EIATTR_CUDA_API_VERSION
	.align		4
        /*0000*/ 	.byte	0x04, 0x37
        /*0002*/ 	.short	(.L_60 - .L_59)
.L_59:
        /*0004*/ 	.word	0x00000082


	//----- nvinfo : EIATTR_KPARAM_INFO
	.align		4
.L_60:
        /*0008*/ 	.byte	0x04, 0x17
        /*000a*/ 	.short	(.L_62 - .L_61)
.L_61:
        /*000c*/ 	.word	0x00000000
        /*0010*/ 	.short	0x0003
        /*0012*/ 	.short	0x0018
        /*0014*/ 	.byte	0x00, 0xf5, 0x21, 0x00


	//----- nvinfo : EIATTR_KPARAM_INFO
	.align		4
.L_62:
        /*0018*/ 	.byte	0x04, 0x17
        /*001a*/ 	.short	(.L_64 - .L_63)
.L_63:
        /*001c*/ 	.word	0x00000000
        /*0020*/ 	.short	0x0002
        /*0022*/ 	.short	0x0010
        /*0024*/ 	.byte	0x00, 0xf5, 0x21, 0x00


	//----- nvinfo : EIATTR_KPARAM_INFO
	.align		4
.L_64:
        /*0028*/ 	.byte	0x04, 0x17
        /*002a*/ 	.short	(.L_66 - .L_65)
.L_65:
        /*002c*/ 	.word	0x00000000
        /*0030*/ 	.short	0x0001
        /*0032*/ 	.short	0x0008
        /*0034*/ 	.byte	0x00, 0xf5, 0x21, 0x00


	//----- nvinfo : EIATTR_KPARAM_INFO
	.align		4
.L_66:
        /*0038*/ 	.byte	0x04, 0x17
        /*003a*/ 	.short	(.L_68 - .L_67)
.L_67:
        /*003c*/ 	.word	0x00000000
        /*0040*/ 	.short	0x0000
        /*0042*/ 	.short	0x0000
        /*0044*/ 	.byte	0x00, 0xf5, 0x21, 0x00


	//----- nvinfo : EIATTR_SPARSE_MMA_MASK
	.align		4
.L_68:
        /*0048*/ 	.byte	0x03, 0x50
        /*004a*/ 	.short	0x0000


	//----- nvinfo : EIATTR_MAXREG_COUNT
	.align		4
        /*004c*/ 	.byte	0x03, 0x1b
        /*004e*/ 	.short	0x00ff


	//----- nvinfo : EIATTR_MERCURY_ISA_VERSION
	.align		4
        /*0050*/ 	.byte	0x03, 0x5f
        /*0052*/ 	.short	0x0101


	//----- nvinfo : EIATTR_VRC_CTA_INIT_COUNT
	.align		4
        /*0054*/ 	.byte	0x02, 0x4a
	.zero		1
	.zero		1


	//----- nvinfo : EIATTR_EXIT_INSTR_OFFSETS
	.align		4
        /*0058*/ 	.byte	0x04, 0x1c
        /*005a*/ 	.short	(.L_70 - .L_69)


	//   ....[0]....
.L_69:
        /*005c*/ 	.word	0x000002f0


	//----- nvinfo : EIATTR_CBANK_PARAM_SIZE
	.align		4
.L_70:
        /*0060*/ 	.byte	0x03, 0x19
        /*0062*/ 	.short	0x0020


	//----- nvinfo : EIATTR_PARAM_CBANK
	.align		4
        /*0064*/ 	.byte	0x04, 0x0a
        /*0066*/ 	.short	(.L_72 - .L_71)
	.align		4
.L_71:
        /*0068*/ 	.word	index@(.nv.constant0._Z10randvectorPdS_S_P17curandStateXORWOW)
        /*006c*/ 	.short	0x0380
        /*006e*/ 	.short	0x0020


	//----- nvinfo : EIATTR_SW_WAR
	.align		4
.L_72:
        /*0070*/ 	.byte	0x04, 0x36
        /*0072*/ 	.short	(.L_74 - .L_73)
.L_73:
        /*0074*/ 	.word	0x00000008
.L_74:


//--------------------- .nv.info._Z9setuprandP17curandStateXORWOW --------------------------
	.section	.nv.info._Z9setuprandP17curandStateXORWOW,"",@"SHT_CUDA_INFO"
	.sectionflags	@""
	.align	4


	//----- nvinfo : EIATTR_CUDA_API_VERSION
	.align		4
        /*0000*/ 	.byte	0x04, 0x37
        /*0002*/ 	.short	(.L_76 - .L_75)
.L_75:
        /*0004*/ 	.word	0x00000082


	//----- nvinfo : EIATTR_KPARAM_INFO
	.align		4
.L_76:
        /*0008*/ 	.byte	0x04, 0x17
        /*000a*/ 	.short	(.L_78 - .L_77)
.L_77:
        /*000c*/ 	.word	0x00000000
        /*0010*/ 	.short	0x0000
        /*0012*/ 	.short	0x0000
        /*0014*/ 	.byte	0x00, 0xf5, 0x21, 0x00


	//----- nvinfo : EIATTR_SPARSE_MMA_MASK
	.align		4
.L_78:
        /*0018*/ 	.byte	0x03, 0x50
        /*001a*/ 	.short	0x0000


	//----- nvinfo : EIATTR_MAXREG_COUNT
	.align		4
        /*001c*/ 	.byte	0x03, 0x1b
        /*001e*/ 	.short	0x00ff


	//----- nvinfo : EIATTR_MERCURY_ISA_VERSION
	.align		4
        /*0020*/ 	.byte	0x03, 0x5f
        /*0022*/ 	.short	0x0101


	//----- nvinfo : EIATTR_VRC_CTA_INIT_COUNT
	.align		4
        /*0024*/ 	.byte	0x02, 0x4a
	.zero		1
	.zero		1


	//----- nvinfo : EIATTR_EXIT_INSTR_OFFSETS
	.align		4
        /*0028*/ 	.byte	0x04, 0x1c
        /*002a*/ 	.short	(.L_80 - .L_79)


	//   ....[0]....
.L_79:
        /*002c*/ 	.word	0x00000e80


	//----- nvinfo : EIATTR_CRS_STACK_SIZE
	.align		4
.L_80:
        /*0030*/ 	.byte	0x04, 0x1e
        /*0032*/ 	.short	(.L_82 - .L_81)
.L_81:
        /*0034*/ 	.word	0x00000000


	//----- nvinfo : EIATTR_CBANK_PARAM_SIZE
	.align		4
.L_82:
        /*0038*/ 	.byte	0x03, 0x19
        /*003a*/ 	.short	0x0008


	//----- nvinfo : EIATTR_PARAM_CBANK
	.align		4
        /*003c*/ 	.byte	0x04, 0x0a
        /*003e*/ 	.short	(.L_84 - .L_83)
	.align		4
.L_83:
        /*0040*/ 	.word	index@(.nv.constant0._Z9setuprandP17curandStateXORWOW)
        /*0044*/ 	.short	0x0380
        /*0046*/ 	.short	0x0008


	//----- nvinfo : EIATTR_SW_WAR
	.align		4
.L_84:
        /*0048*/ 	.byte	0x04, 0x36
        /*004a*/ 	.short	(.L_86 - .L_85)
.L_85:
        /*004c*/ 	.word	0x00000008
.L_86:


//--------------------- .nv.info._Z14gradientvectorPdS_S_ --------------------------
	.section	.nv.info._Z14gradientvectorPdS_S_,"",@"SHT_CUDA_INFO"
	.sectionflags	@""
	.align	4


	//----- nvinfo : EIATTR_CUDA_API_VERSION
	.align		4
        /*0000*/ 	.byte	0x04, 0x37
        /*0002*/ 	.short	(.L_88 - .L_87)
.L_87:
        /*0004*/ 	.word	0x00000082


	//----- nvinfo : EIATTR_KPARAM_INFO
	.align		4
.L_88:
        /*0008*/ 	.byte	0x04, 0x17
        /*000a*/ 	.short	(.L_90 - .L_89)
.L_89:
        /*000c*/ 	.word	0x00000000
        /*0010*/ 	.short	0x0002
        /*0012*/ 	.short	0x0010
        /*0014*/ 	.byte	0x00, 0xf5, 0x21, 0x00


	//----- nvinfo : EIATTR_KPARAM_INFO
	.align		4
.L_90:
        /*0018*/ 	.byte	0x04, 0x17
        /*001a*/ 	.short	(.L_92 - .L_91)
.L_91:
        /*001c*/ 	.word	0x00000000
        /*0020*/ 	.short	0x0001
        /*0022*/ 	.short	0x0008
        /*0024*/ 	.byte	0x00, 0xf5, 0x21, 0x00


	//----- nvinfo : EIATTR_KPARAM_INFO
	.align		4
.L_92:
        /*0028*/ 	.byte	0x04, 0x17
        /*002a*/ 	.short	(.L_94 - .L_93)
.L_93:
        /*002c*/ 	.word	0x00000000
        /*0030*/ 	.short	0x0000
        /*0032*/ 	.short	0x0000
        /*0034*/ 	.byte	0x00, 0xf5, 0x21, 0x00


	//----- nvinfo : EIATTR_SPARSE_MMA_MASK
	.align		4
.L_94:
        /*0038*/ 	.byte	0x03, 0x50
        /*003a*/ 	.short	0x0000


	//----- nvinfo : EIATTR_MAXREG_COUNT
	.align		4
        /*003c*/ 	.byte	0x03, 0x1b
        /*003e*/ 	.short	0x00ff


	//----- nvinfo : EIATTR_MERCURY_ISA_VERSION
	.align		4
        /*0040*/ 	.byte	0x03, 0x5f
        /*0042*/ 	.short	0x0101


	//----- nvinfo : EIATTR_VRC_CTA_INIT_COUNT
	.align		4
        /*0044*/ 	.byte	0x02, 0x4a
	.zero		1
	.zero		1


	//----- nvinfo : EIATTR_EXIT_INSTR_OFFSETS
	.align		4
        /*0048*/ 	.byte	0x04, 0x1c
        /*004a*/ 	.short	(.L_96 - .L_95)


	//   ....[0]....
.L_95:
        /*004c*/ 	.word	0x00000110


	//----- nvinfo : EIATTR_CBANK_PARAM_SIZE
	.align		4
.L_96:
        /*0050*/ 	.byte	0x03, 0x19
        /*0052*/ 	.short	0x0018


	//----- nvinfo : EIATTR_PARAM_CBANK
	.align		4
        /*0054*/ 	.byte	0x04, 0x0a
        /*0056*/ 	.short	(.L_98 - .L_97)
	.align		4
.L_97:
        /*0058*/ 	.word	index@(.nv.constant0._Z14gradientvectorPdS_S_)
        /*005c*/ 	.short	0x0380
        /*005e*/ 	.short	0x0018


	//----- nvinfo : EIATTR_SW_WAR
	.align		4
.L_98:
        /*0060*/ 	.byte	0x04, 0x36
        /*0062*/ 	.short	(.L_100 - .L_99)
.L_99:
        /*0064*/ 	.word	0x00000008
.L_100:


//--------------------- .nv.info._Z1fPdS_S_       --------------------------
	.section	.nv.info._Z1fPdS_S_,"",@"SHT_CUDA_INFO"
	.sectionflags	@""
	.align	4


	//----- nvinfo : EIATTR_CUDA_API_VERSION
	.align		4
        /*0000*/ 	.byte	0x04, 0x37
        /*0002*/ 	.short	(.L_102 - .L_101)
.L_101:
        /*0004*/ 	.word	0x00000082


	//----- nvinfo : EIATTR_KPARAM_INFO
	.align		4
.L_102:
        /*0008*/ 	.byte	0x04, 0x17
        /*000a*/ 	.short	(.L_104 - .L_103)
.L_103:
        /*000c*/ 	.word	0x00000000
        /*0010*/ 	.short	0x0002
        /*0012*/ 	.short	0x0010
        /*0014*/ 	.byte	0x00, 0xf5, 0x21, 0x00


	//----- nvinfo : EIATTR_KPARAM_INFO
	.align		4
.L_104:
        /*0018*/ 	.byte	0x04, 0x17
        /*001a*/ 	.short	(.L_106 - .L_105)
.L_105:
        /*001c*/ 	.word	0x00000000
        /*0020*/ 	.short	0x0001
        /*0022*/ 	.short	0x0008
        /*0024*/ 	.byte	0x00, 0xf5, 0x21, 0x00


	//----- nvinfo : EIATTR_KPARAM_INFO
	.align		4
.L_106:
        /*0028*/ 	.byte	0x04, 0x17
        /*002a*/ 	.short	(.L_108 - .L_107)
.L_107:
        /*002c*/ 	.word	0x00000000
        /*0030*/ 	.short	0x0000
        /*0032*/ 	.short	0x0000
        /*0034*/ 	.byte	0x00, 0xf5, 0x21, 0x00


	//----- nvinfo : EIATTR_SPARSE_MMA_MASK
	.align		4
.L_108:
        /*0038*/ 	.byte	0x03, 0x50
        /*003a*/ 	.short	0x0000


	//----- nvinfo : EIATTR_MAXREG_COUNT
	.align		4
        /*003c*/ 	.byte	0x03, 0x1b
        /*003e*/ 	.short	0x00ff


	//----- nvinfo : EIATTR_MERCURY_ISA_VERSION
	.align		4
        /*0040*/ 	.byte	0x03, 0x5f
        /*0042*/ 	.short	0x0101


	//----- nvinfo : EIATTR_VRC_CTA_INIT_COUNT
	.align		4
        /*0044*/ 	.byte	0x02, 0x4a
	.zero		1
	.zero		1


	//----- nvinfo : EIATTR_EXIT_INSTR_OFFSETS
	.align		4
        /*0048*/ 	.byte	0x04, 0x1c
        /*004a*/ 	.short	(.L_110 - .L_109)


	//   ....[0]....
.L_109:
        /*004c*/ 	.word	0x00000110


	//----- nvinfo : EIATTR_CBANK_PARAM_SIZE
	.align		4
.L_110:
        /*0050*/ 	.byte	0x03, 0x19
        /*0052*/ 	.short	0x0018


	//----- nvinfo : EIATTR_PARAM_CBANK
	.align		4
        /*0054*/ 	.byte	0x04, 0x0a
        /*0056*/ 	.short	(.L_112 - .L_111)
	.align		4
.L_111:
        /*0058*/ 	.word	index@(.nv.constant0._Z1fPdS_S_)
        /*005c*/ 	.short	0x0380
        /*005e*/ 	.short	0x0018


	//----- nvinfo : EIATTR_SW_WAR
	.align		4
.L_112:
        /*0060*/ 	.byte	0x04, 0x36
        /*0062*/ 	.short	(.L_114 - .L_113)
.L_113:
        /*0064*/ 	.word	0x00000008
.L_114:


//--------------------- .nv.callgraph             --------------------------
	.section	.nv.callgraph,"",@"SHT_CUDA_CALLGRAPH"
	.align	4
	.sectionentsize	8
	.align		4
        /*0000*/ 	.word	0x00000000
	.align		4
        /*0004*/ 	.word	0xffffffff
	.align		4
        /*0008*/ 	.word	0x00000000
	.align		4
        /*000c*/ 	.word	0xfffffffe
	.align		4
        /*0010*/ 	.word	0x00000000
	.align		4
        /*0014*/ 	.word	0xfffffffd
	.align		4
        /*0018*/ 	.word	0x00000000
	.align		4
        /*001c*/ 	.word	0xfffffffc


//--------------------- .nv.constant4             --------------------------
	.section	.nv.constant4,"a",@progbits
	.align	8
	.align		8
.nv.constant4:
        /*0000*/ 	.dword	precalc_xorwow_matrix
	.align		8
        /*0008*/ 	.dword	precalc_xorwow_offset_matrix
	.align		8
        /*0010*/ 	.dword	mrg32k3aM1
	.align		8
        /*0018*/ 	.dword	mrg32k3aM2
	.align		8
        /*0020*/ 	.dword	mrg32k3aM1SubSeq
	.align		8
        /*0028*/ 	.dword	mrg32k3aM2SubSeq
	.align		8
        /*0030*/ 	.dword	mrg32k3aM1Seq
	.align		8
        /*0038*/ 	.dword	mrg32k3aM2Seq


//--------------------- .nv.constant3             --------------------------
	.section	.nv.constant3,"a",@progbits
	.align	8
.nv.constant3:
	.type		__cr_lgamma_table,@object
	.size		__cr_lgamma_table,(.L_8 - __cr_lgamma_table)
__cr_lgamma_table:
        /*0000*/ 	.byte	0x00, 0x00, 0x00, 0x00, 0x00, 0x00, 0x00, 0x00, 0x00, 0x00, 0x00, 0x00, 0x00, 0x00, 0x00, 0x00
        /*0010*/ 	.byte	0xef, 0x39, 0xfa, 0xfe, 0x42, 0x2e, 0xe6, 0x3f, 0x02, 0x20, 0x2a, 0xfa, 0x0b, 0xab, 0xfc, 0x3f
        /*0020*/ 	.byte	0xf9, 0x2c, 0x92, 0x7c, 0xa7, 0x6c, 0x09, 0x40, 0xc9, 0x79, 0x44, 0x3c, 0x64, 0x26, 0x13, 0x40
        /*0030*/ 	.byte	0xca, 0x01, 0xcf, 0x3a, 0x27, 0x51, 0x1a, 0x40, 0x30, 0xcc, 0x2d, 0xf3, 0xe1, 0x0c, 0x21, 0x40
        /*0040*/ 	.byte	0x0d, 0xb7, 0xfc, 0x82, 0x8e, 0x35, 0x25, 0x40
.L_8:


//--------------------- .text._Z10nextvectorPdS_S_S_S_d --------------------------
	.section	.text._Z10nextvectorPdS_S_S_S_d,"ax",@progbits
	.align	128
        .global         _Z10nextvectorPdS_S_S_S_d
        .type           _Z10nextvectorPdS_S_S_S_d,@function
        .size           _Z10nextvectorPdS_S_S_S_d,(.L_x_13 - _Z10nextvectorPdS_S_S_S_d)
        .other          _Z10nextvectorPdS_S_S_S_d,@"STO_CUDA_ENTRY STV_DEFAULT"
_Z10nextvectorPdS_S_S_S_d:
.text._Z10nextvectorPdS_S_S_S_d:
[----:B------:R-:W-:Y:S01]  /*0000*/  LDC R1, c[0x0][0x37c] ;  /* 0x0000df00ff017b82 */ /* 0x000fe20000000800 */
[----:B------:R-:W0:Y:S07]  /*0010*/  S2R R15, SR_TID.X ;  /* 0x00000000000f7919 */ /* 0x000e2e0000002100 */
[----:B------:R-:W0:Y:S01]  /*0020*/  S2UR UR6, SR_CTAID.X ;  /* 0x00000000000679c3 */ /* 0x000e220000002500 */
[----:B------:R-:W1:Y:S07]  /*0030*/  LDCU.64 UR4, c[0x0][0x358] ;  /* 0x00006b00ff0477ac */ /* 0x000e6e0008000a00 */
[----:B------:R-:W0:Y:S08]  /*0040*/  LDC R0, c[0x0][0x360] ;  /* 0x0000d800ff007b82 */ /* 0x000e300000000800 */
[----:B------:R-:W2:Y:S08]  /*0050*/  LDC.64 R2, c[0x0][0x388] ;  /* 0x0000e200ff027b82 */ /* 0x000eb00000000a00 */
[----:B------:R-:W3:Y:S01]  /*0060*/  LDC.64 R4, c[0x0][0x390] ;  /* 0x0000e400ff047b82 */ /* 0x000ee20000000a00 */
[----:B0-----:R-:W-:-:S07]  /*0070*/  IMAD R15, R0, UR6, R15 ;  /* 0x00000006000f7c24 */ /* 0x001fce000f8e020f */
[----:B------:R-:W0:Y:S01]  /*0080*/  LDC.64 R6, c[0x0][0x380] ;  /* 0x0000e000ff067b82 */ /* 0x000e220000000a00 */
[----:B------:R-:W4:Y:S01]  /*0090*/  LDCU.64 UR6, c[0x0][0x3a8] ;  /* 0x00007500ff0677ac */ /* 0x000f220008000a00 */
[----:B--2---:R-:W-:-:S06]  /*00a0*/  IMAD.WIDE R2, R15, 0x8, R2 ;  /* 0x000000080f027825 */ /* 0x004fcc00078e0202 */
[----:B------:R-:W2:Y:S01]  /*00b0*/  LDC.64 R8, c[0x0][0x398] ;  /* 0x0000e600ff087b82 */ /* 0x000ea20000000a00 */
[----:B-1----:R-:W4:Y:S01]  /*00c0*/  LDG.E.64 R2, desc[UR4][R2.64] ;  /* 0x0000000402027981 */ /* 0x002f22000c1e1b00 */
[----:B---3--:R-:W-:-:S06]  /*00d0*/  IMAD.WIDE R4, R15, 0x8, R4 ;  /* 0x000000080f047825 */ /* 0x008fcc00078e0204 */
[----:B------:R-:W1:Y:S01]  /*00e0*/  LDC.64 R12, c[0x0][0x3a0] ;  /* 0x0000e800ff0c7b82 */ /* 0x000e620000000a00 */
[----:B------:R-:W4:Y:S01]  /*00f0*/  LDG.E.64 R4, desc[UR4][R4.64] ;  /* 0x0000000404047981 */ /* 0x000f22000c1e1b00 */
[----:B0-----:R-:W-:-:S04]  /*0100*/  IMAD.WIDE R6, R15, 0x8, R6 ;  /* 0x000000080f067825 */ /* 0x001fc800078e0206 */
[----:B--2---:R-:W-:Y:S01]  /*0110*/  IMAD.WIDE R8, R15, 0x8, R8 ;  /* 0x000000080f087825 */ /* 0x004fe200078e0208 */
[----:B----4-:R-:W-:-:S07]  /*0120*/  DFMA R10, -R4, UR6, R2 ;  /* 0x00000006040a7c2b */ /* 0x010fce0008000102 */
[----:B------:R0:W-:Y:S04]  /*0130*/  STG.E.64 desc[UR4][R6.64], R10 ;  /* 0x0000000a06007986 */ /* 0x0001e8000c101b04 */
[----:B------:R-:W2:Y:S01]  /*0140*/  LDG.E.64 R8, desc[UR4][R8.64] ;  /* 0x0000000408087981 */ /* 0x000ea2000c1e1b00 */
[----:B-1----:R-:W-:Y:S01]  /*0150*/  IMAD.WIDE R2, R15, 0x8, R12 ;  /* 0x000000080f027825 */ /* 0x002fe200078e020c */
[----:B--2---:R-:W-:-:S14]  /*0160*/  DSETP.GEU.AND P0, PT, R10, R8, PT ;  /* 0x000000080a00722a */ /* 0x004fdc0003f0e000 */
[----:B------:R1:W-:Y:S04]  /*0170*/  @!P0 STG.E.64 desc[UR4][R6.64], R8 ;  /* 0x0000000806008986 */ /* 0x0003e8000c101b04 */
[----:B------:R-:W2:Y:S01]  /*0180*/  LDG.E.64 R2, desc[UR4][R2.64] ;  /* 0x0000000402027981 */ /* 0x000ea2000c1e1b00 */
[----:B0-----:R-:W-:Y:S02]  /*0190*/  @!P0 MOV R10, R8 ;  /* 0x00000008000a8202 */ /* 0x001fe40000000f00 */
[----:B------:R-:W-:-:S06]  /*01a0*/  @!P0 MOV R11, R9 ;  /* 0x00000009000b8202 */ /* 0x000fcc0000000f00 */
[----:B--2---:R-:W-:-:S14]  /*01b0*/  DSETP.GT.AND P0, PT, R10, R2, PT ;  /* 0x000000020a00722a */ /* 0x004fdc0003f04000 */
[----:B-1----:R-:W-:Y:S05]  /*01c0*/  @!P0 EXIT ;  /* 0x000000000000894d */ /* 0x002fea0003800000 */
[----:B------:R-:W-:Y:S01]  /*01d0*/  STG.E.64 desc[UR4][R6.64], R2 ;  /* 0x0000000206007986 */ /* 0x000fe2000c101b04 */
[----:B------:R-:W-:Y:S05]  /*01e0*/  EXIT ;  /* 0x000000000000794d */ /* 0x000fea0003800000 */
.L_x_0:
[----:B------:R-:W-:-:S00]  /*01f0*/  BRA `(.L_x_0) ;  /* 0xfffffffc00fc7947 */ /* 0x000fc0000383ffff */
[----:B------:R-:W-:-:S00]  /*0200*/  NOP ;  /* 0x0000000000007918 */ /* 0x000fc00000000000 */
[----:B------:R-:W-:-:S00]  /*0210*/  NOP ;  /* 0x0000000000007918 */ /* 0x000fc00000000000 */
[----:B------:R-:W-:-:S00]  /*0220*/  NOP ;  /* 0x0000000000007918 */ /* 0x000fc00000000000 */
[----:B------:R-:W-:-:S00]  /*0230*/  NOP ;  /* 0x0000000000007918 */ /* 0x000fc00000000000 */
[----:B------:R-:W-:-:S00]  /*0240*/  NOP ;  /* 0x0000000000007918 */ /* 0x000fc00000000000 */
[----:B------:R-:W-:-:S00]  /*0250*/  NOP ;  /* 0x0000000000007918 */ /* 0x000fc00000000000 */
[----:B------:R-:W-:-:S00]  /*0260*/  NOP ;  /* 0x0000000000007918 */ /* 0x000fc00000000000 */
[----:B------:R-:W-:-:S00]  /*0270*/  NOP ;  /* 0x0000000000007918 */ /* 0x000fc00000000000 */
.L_x_13:


//--------------------- .text._Z10randvectorPdS_S_P17curandStateXORWOW --------------------------
	.section	.text._Z10randvectorPdS_S_P17curandStateXORWOW,"ax",@progbits
	.align	128
        .global         _Z10randvectorPdS_S_P17curandStateXORWOW
        .type           _Z10randvectorPdS_S_P17curandStateXORWOW,@function
        .size           _Z10randvectorPdS_S_P17curandStateXORWOW,(.L_x_14 - _Z10randvectorPdS_S_P17curandStateXORWOW)
        .other          _Z10randvectorPdS_S_P17curandStateXORWOW,@"STO_CUDA_ENTRY STV_DEFAULT"
_Z10randvectorPdS_S_P17curandStateXORWOW:
.text._Z10randvectorPdS_S_P17curandStateXORWOW:
        /* <DEDUP_REMOVED lines=9> */
[----:B--2---:R-:W-:-:S05]  /*0090*/  IMAD.WIDE R4, R0, 0x30, R4 ;  /* 0x0000003000047825 */ /* 0x004fca00078e0204 */
[----:B-1----:R-:W2:Y:S04]  /*00a0*/  LDG.E.64 R2, desc[UR4][R4.64] ;  /* 0x0000000404027981 */ /* 0x002ea8000c1e1b00 */
[----:B------:R-:W4:Y:S04]  /*00b0*/  LDG.E.64 R6, desc[UR4][R4.64+0x10] ;  /* 0x0000100404067981 */ /* 0x000f28000c1e1b00 */
[----:B------:R-:W5:Y:S01]  /*00c0*/  LDG.E.64 R10, desc[UR4][R4.64+0x8] ;  /* 0x00000804040a7981 */ /* 0x000f62000c1e1b00 */
[----:B--2---:R-:W-:Y:S02]  /*00d0*/  SHF.R.U32.HI R8, RZ, 0x2, R3 ;  /* 0x00000002ff087819 */ /* 0x004fe40000011603 */
[----:B------:R-:W-:-:S02]  /*00e0*/  IADD3 R20, PT, PT, R2, 0xb0f8a, RZ ;  /* 0x000b0f8a02147810 */ /* 0x000fc40007ffe0ff */
[----:B------:R-:W-:Y:S01]  /*00f0*/  LOP3.LUT R3, R8, R3, RZ, 0x3c, !PT ;  /* 0x0000000308037212 */ /* 0x000fe200078e3cff */
[----:B----4-:R-:W-:Y:S01]  /*0100*/  IMAD.SHL.U32 R14, R7, 0x10, RZ ;  /* 0x00000010070e7824 */ /* 0x010fe200078e00ff */
[----:B------:R-:W1:Y:S01]  /*0110*/  LDC.64 R8, c[0x0][0x390] ;  /* 0x0000e400ff087b82 */ /* 0x000e620000000a00 */
[----:B------:R2:W-:Y:S01]  /*0120*/  STG.E.64 desc[UR4][R4.64+0x8], R6 ;  /* 0x0000080604007986 */ /* 0x0005e2000c101b04 */
[----:B-----5:R-:W-:Y:S01]  /*0130*/  SHF.R.U32.HI R17, RZ, 0x2, R10 ;  /* 0x00000002ff117819 */ /* 0x020fe2000001160a */
[----:B------:R-:W-:Y:S02]  /*0140*/  IMAD.SHL.U32 R15, R3, 0x2, RZ ;  /* 0x00000002030f7824 */ /* 0x000fe400078e00ff */
[----:B------:R-:W-:Y:S01]  /*0150*/  IMAD.MOV.U32 R21, RZ, RZ, R11 ;  /* 0x000000ffff157224 */ /* 0x000fe200078e000b */
[----:B------:R-:W-:Y:S02]  /*0160*/  LOP3.LUT R17, R17, R10, RZ, 0x3c, !PT ;  /* 0x0000000a11117212 */ /* 0x000fe400078e3cff */
[----:B------:R-:W-:-:S02]  /*0170*/  LOP3.LUT R14, R7, R14, R15, 0x96, !PT ;  /* 0x0000000e070e7212 */ /* 0x000fc400078e960f */
[----:B------:R-:W-:Y:S02]  /*0180*/  STG.E.64 desc[UR4][R4.64], R20 ;  /* 0x0000001404007986 */ /* 0x000fe4000c101b04 */
[----:B------:R-:W-:Y:S02]  /*0190*/  LOP3.LUT R10, R14, R3, RZ, 0x3c, !PT ;  /* 0x000000030e0a7212 */ /* 0x000fe400078e3cff */
[----:B------:R-:W-:-:S03]  /*01a0*/  SHF.L.U32 R3, R17, 0x1, RZ ;  /* 0x0000000111037819 */ /* 0x000fc600000006ff */
[----:B------:R-:W-:-:S05]  /*01b0*/  IMAD.SHL.U32 R14, R10, 0x10, RZ ;  /* 0x000000100a0e7824 */ /* 0x000fca00078e00ff */
[----:B------:R-:W-:Y:S01]  /*01c0*/  LOP3.LUT R3, R17, R3, R14, 0x96, !PT ;  /* 0x0000000311037212 */ /* 0x000fe200078e960e */
[----:B---3--:R-:W-:-:S03]  /*01d0*/  IMAD.WIDE R14, R0, 0x8, R12 ;  /* 0x00000008000e7825 */ /* 0x008fc600078e020c */
[----:B------:R-:W-:Y:S01]  /*01e0*/  LOP3.LUT R11, R3, R10, RZ, 0x3c, !PT ;  /* 0x0000000a030b7212 */ /* 0x000fe200078e3cff */
[----:B-1----:R-:W-:-:S04]  /*01f0*/  IMAD.WIDE R16, R0, 0x8, R8 ;  /* 0x0000000800107825 */ /* 0x002fc800078e0208 */
[----:B------:R1:W-:Y:S04]  /*0200*/  STG.E.64 desc[UR4][R4.64+0x10], R10 ;  /* 0x0000100a04007986 */ /* 0x0003e8000c101b04 */
[----:B------:R-:W1:Y:S04]  /*0210*/  LDG.E.64 R8, desc[UR4][R14.64] ;  /* 0x000000040e087981 */ /* 0x000e68000c1e1b00 */
[----:B------:R-:W1:Y:S01]  /*0220*/  LDG.E.64 R16, desc[UR4][R16.64] ;  /* 0x0000000410107981 */ /* 0x000e62000c1e1b00 */
[----:B------:R-:W-:Y:S01]  /*0230*/  IADD3 R12, PT, PT, R11, R20, RZ ;  /* 0x000000140b0c7210 */ /* 0x000fe20007ffe0ff */
[----:B--2---:R-:W-:Y:S01]  /*0240*/  HFMA2 R7, -RZ, RZ, 1.15625, 0 ;  /* 0x3ca00000ff077431 */ /* 0x004fe200000001ff */
[----:B------:R-:W-:Y:S01]  /*0250*/  IADD3 R3, PT, PT, R2, 0x587c5, R10 ;  /* 0x000587c502037810 */ /* 0x000fe20007ffe00a */
[----:B------:R-:W-:-:S02]  /*0260*/  IMAD.MOV.U32 R6, RZ, RZ, 0x0 ;  /* 0x00000000ff067424 */ /* 0x000fc400078e00ff */
[----:B------:R-:W-:-:S03]  /*0270*/  IMAD.WIDE.U32 R12, R12, 0x200000, RZ ;  /* 0x002000000c0c7825 */ /* 0x000fc600078e00ff */
[----:B------:R-:W-:-:S04]  /*0280*/  LOP3.LUT R12, R12, R3, RZ, 0x3c, !PT ;  /* 0x000000030c0c7212 */ /* 0x000fc800078e3cff */
[----:B------:R-:W2:Y:S02]  /*0290*/  I2F.F64.U64 R2, R12 ;  /* 0x0000000c00027312 */ /* 0x000ea40000301800 */
[----:B--2---:R-:W-:Y:S02]  /*02a0*/  DFMA R2, R2, R6, 5.5511151231257827021e-17 ;  /* 0x3c9000000202742b */ /* 0x004fe40000000006 */
[----:B-1----:R-:W-:-:S08]  /*02b0*/  DADD R4, -R8, R16 ;  /* 0x0000000008047229 */ /* 0x002fd00000000110 */
[----:B------:R-:W-:Y:S01]  /*02c0*/  DFMA R2, R2, R4, R8 ;  /* 0x000000040202722b */ /* 0x000fe20000000008 */
[----:B0-----:R-:W-:-:S06]  /*02d0*/  IMAD.WIDE R4, R0, 0x8, R18 ;  /* 0x0000000800047825 */ /* 0x001fcc00078e0212 */
[----:B------:R-:W-:Y:S01]  /*02e0*/  STG.E.64 desc[UR4][R4.64], R2 ;  /* 0x0000000204007986 */ /* 0x000fe2000c101b04 */
[----:B------:R-:W-:Y:S05]  /*02f0*/  EXIT ;  /* 0x000000000000794d */ /* 0x000fea0003800000 */
.L_x_1:
        /* <DEDUP_REMOVED lines=16> */
.L_x_14:


//--------------------- .text._Z9setuprandP17curandStateXORWOW --------------------------
	.section	.text._Z9setuprandP17curandStateXORWOW,"ax",@progbits
	.align	128
        .global         _Z9setuprandP17curandStateXORWOW
        .type           _Z9setuprandP17curandStateXORWOW,@function
        .size           _Z9setuprandP17curandStateXORWOW,(.L_x_15 - _Z9setuprandP17curandStateXORWOW)
        .other          _Z9setuprandP17curandStateXORWOW,@"STO_CUDA_ENTRY STV_DEFAULT"
_Z9setuprandP17curandStateXORWOW:
.text._Z9setuprandP17curandStateXORWOW:
[----:B------:R-:W-:Y:S01]  /*0000*/  LDC R1, c[0x0][0x37c] ;  /* 0x0000df00ff017b82 */ /* 0x000fe20000000800 */
[----:B------:R-:W0:Y:S07]  /*0010*/  S2R R13, SR_TID.X ;  /* 0x00000000000d7919 */ /* 0x000e2e0000002100 */
[----:B------:R-:W0:Y:S01]  /*0020*/  S2UR UR6, SR_CTAID.X ;  /* 0x00000000000679c3 */ /* 0x000e220000002500 */
[----:B------:R-:W1:Y:S01]  /*0030*/  LDCU.64 UR4, c[0x0][0x358] ;  /* 0x00006b00ff0477ac */ /* 0x000e620008000a00 */
[----:B------:R-:W-:Y:S01]  /*0040*/  IMAD.MOV.U32 R2, RZ, RZ, 0x3198c20f ;  /* 0x3198c20fff027424 */ /* 0x000fe200078e00ff */
[----:B------:R-:W-:Y:S01]  /*0050*/  BSSY.RECONVERGENT B0, `(.L_x_2) ;  /* 0x00000df000007945 */ /* 0x000fe20003800200 */
[----:B------:R-:W-:-:S02]  /*0060*/  IMAD.MOV.U32 R3, RZ, RZ, 0x5efdb30c ;  /* 0x5efdb30cff037424 */ /* 0x000fc400078e00ff */
[----:B------:R-:W-:Y:S02]  /*0070*/  IMAD.MOV.U32 R4, RZ, RZ, 0x423bb012 ;  /* 0x423bb012ff047424 */ /* 0x000fe400078e00ff */
[----:B------:R-:W0:Y:S01]  /*0080*/  LDC R0, c[0x0][0x360] ;  /* 0x0000d800ff007b82 */ /* 0x000e220000000800 */
[----:B------:R-:W-:Y:S02]  /*0090*/  IMAD.MOV.U32 R5, RZ, RZ, -0x75bd8fc ;  /* 0xf8a42704ff057424 */ /* 0x000fe400078e00ff */
[----:B------:R-:W-:Y:S02]  /*00a0*/  IMAD.MOV.U32 R8, RZ, RZ, -0x23270784 ;  /* 0xdcd8f87cff087424 */ /* 0x000fe400078e00ff */
[----:B------:R-:W-:-:S03]  /*00b0*/  IMAD.MOV.U32 R9, RZ, RZ, 0x57fa2510 ;  /* 0x57fa2510ff097424 */ /* 0x000fc600078e00ff */
[----:B------:R-:W2:Y:S01]  /*00c0*/  LDC.64 R6, c[0x0][0x380] ;  /* 0x0000e000ff067b82 */ /* 0x000ea20000000a00 */
[----:B0-----:R-:W-:-:S05]  /*00d0*/  IMAD R13, R0, UR6, R13 ;  /* 0x00000006000d7c24 */ /* 0x001fca000f8e020d */
[C---:B------:R-:W-:Y:S01]  /*00e0*/  ISETP.NE.AND P0, PT, R13.reuse, RZ, PT ;  /* 0x000000ff0d00720c */ /* 0x040fe20003f05270 */
[----:B--2---:R-:W-:-:S05]  /*00f0*/  IMAD.WIDE R6, R13, 0x30, R6 ;  /* 0x000000300d067825 */ /* 0x004fca00078e0206 */
[----:B-1----:R0:W-:Y:S04]  /*0100*/  STG.E.64 desc[UR4][R6.64], R2 ;  /* 0x0000000206007986 */ /* 0x0021e8000c101b04 */
[----:B------:R0:W-:Y:S04]  /*0110*/  STG.E.64 desc[UR4][R6.64+0x8], R4 ;  /* 0x0000080406007986 */ /* 0x0001e8000c101b04 */
[----:B------:R0:W-:Y:S01]  /*0120*/  STG.E.64 desc[UR4][R6.64+0x10], R8 ;  /* 0x0000100806007986 */ /* 0x0001e2000c101b04 */
[----:B------:R-:W-:Y:S05]  /*0130*/  @!P0 BRA `(.L_x_3) ;  /* 0x0000000c00408947 */ /* 0x000fea0003800000 */
[----:B------:R-:W-:Y:S01]  /*0140*/  SHF.R.S32.HI R0, RZ, 0x1f, R13 ;  /* 0x0000001fff007819 */ /* 0x000fe2000001140d */
[----:B------:R-:W-:-:S07]  /*0150*/  IMAD.MOV.U32 R12, RZ, RZ, RZ ;  /* 0x000000ffff0c7224 */ /* 0x000fce00078e00ff */
.L_x_9:
[----:B0-----:R-:W-:Y:S01]  /*0160*/  LOP3.LUT R2, R13, 0x3, RZ, 0xc0, !PT ;  /* 0x000000030d027812 */ /* 0x001fe200078ec0ff */
[----:B------:R-:W-:Y:S03]  /*0170*/  BSSY.RECONVERGENT B1, `(.L_x_4) ;  /* 0x00000c6000017945 */ /* 0x000fe60003800200 */
[----:B------:R-:W-:-:S04]  /*0180*/  ISETP.NE.U32.AND P0, PT, R2, RZ, PT ;  /* 0x000000ff0200720c */ /* 0x000fc80003f05070 */
[----:B------:R-:W-:-:S13]  /*0190*/  ISETP.NE.AND.EX P0, PT, RZ, RZ, PT, P0 ;  /* 0x000000ffff00720c */ /* 0x000fda0003f05300 */
[----:B------:R-:W-:Y:S05]  /*01a0*/  @!P0 BRA `(.L_x_5) ;  /* 0x0000000c00088947 */ /* 0x000fea0003800000 */
[----:B------:R-:W0:Y:S01]  /*01b0*/  LDC.64 R8, c[0x4][RZ] ;  /* 0x01000000ff087b82 */ /* 0x000e220000000a00 */
[----:B------:R-:W-:Y:S02]  /*01c0*/  IMAD.MOV.U32 R14, RZ, RZ, RZ ;  /* 0x000000ffff0e7224 */ /* 0x000fe400078e00ff */
[----:B0-----:R-:W-:-:S07]  /*01d0*/  IMAD.WIDE.U32 R8, R12, 0xc80, R8 ;  /* 0x00000c800c087825 */ /* 0x001fce00078e0008 */
.L_x_8:
[----:B0-----:R-:W-:Y:S01]  /*01e0*/  IMAD.MOV.U32 R15, RZ, RZ, RZ ;  /* 0x000000ffff0f7224 */ /* 0x001fe200078e00ff */
[----:B------:R-:W-:Y:S01]  /*01f0*/  CS2R R2, SRZ ;  /* 0x0000000000027805 */ /* 0x000fe2000001ff00 */
[----:B------:R-:W-:Y:S01]  /*0200*/  IMAD.MOV.U32 R17, RZ, RZ, RZ ;  /* 0x000000ffff117224 */ /* 0x000fe200078e00ff */
[----:B------:R-:W-:-:S07]  /*0210*/  CS2R R4, SRZ ;  /* 0x0000000000047805 */ /* 0x000fce000001ff00 */
.L_x_7:
[----:B------:R-:W-:-:S05]  /*0220*/  IMAD.WIDE.U32 R10, R17, 0x4, R6 ;  /* 0x00000004110a7825 */ /* 0x000fca00078e0006 */
[----:B------:R0:W5:Y:S01]  /*0230*/  LDG.E R16, desc[UR4][R10.64+0x4] ;  /* 0x000004040a107981 */ /* 0x000162000c1e1900 */
[----:B------:R-:W-:-:S07]  /*0240*/  IMAD.MOV.U32 R19, RZ, RZ, RZ ;  /* 0x000000ffff137224 */ /* 0x000fce00078e00ff */
.L_x_6:
[----:B-----5:R-:W-:Y:S01]  /*0250*/  SHF.R.U32.HI R24, RZ, R19, R16 ;  /* 0x00000013ff187219 */ /* 0x020fe20000011610 */
[----:B0-----:R-:W-:-:S03]  /*0260*/  IMAD.SHL.U32 R10, R17, 0x20, RZ ;  /* 0x00000020110a7824 */ /* 0x001fc600078e00ff */
[----:B------:R-:W-:Y:S01]  /*0270*/  LOP3.LUT R11, R24, 0x1, RZ, 0xc0, !PT ;  /* 0x00000001180b7812 */ /* 0x000fe200078ec0ff */
[----:B------:R-:W-:-:S03]  /*0280*/  IMAD.IADD R10, R10, 0x1, R19 ;  /* 0x000000010a0a7824 */ /* 0x000fc600078e0213 */
[----:B------:R-:W-:Y:S01]  /*0290*/  ISETP.NE.U32.AND P0, PT, R11, 0x1, PT ;  /* 0x000000010b00780c */ /* 0x000fe20003f05070 */
[----:B------:R-:W-:-:S03]  /*02a0*/  IMAD R11, R10, 0x5, RZ ;  /* 0x000000050a0b7824 */ /* 0x000fc600078e02ff */
[----:B------:R-:W-:Y:S01]  /*02b0*/  R2P PR, R24, 0x7e ;  /* 0x0000007e18007804 */ /* 0x000fe20000000000 */
[----:B------:R-:W-:-:S08]  /*02c0*/  IMAD.WIDE.U32 R10, R11, 0x4, R8 ;  /* 0x000000040b0a7825 */ /* 0x000fd000078e0008 */
[----:B------:R-:W2:Y:S04]  /*02d0*/  @!P0 LDG.E R18, desc[UR4][R10.64] ;  /* 0x000000040a128981 */ /* 0x000ea8000c1e1900 */
[----:B------:R-:W3:Y:S04]  /*02e0*/  @!P0 LDG.E R20, desc[UR4][R10.64+0x10] ;  /* 0x000010040a148981 */ /* 0x000ee8000c1e1900 */
[----:B------:R-:W4:Y:S04]  /*02f0*/  @P1 LDG.E R22, desc[UR4][R10.64+0x14] ;  /* 0x000014040a161981 */ /* 0x000f28000c1e1900 */
[----:B------:R-:W4:Y:S04]  /*0300*/  @P2 LDG.E R26, desc[UR4][R10.64+0x28] ;  /* 0x000028040a1a2981 */ /* 0x000f28000c1e1900 */
[----:B------:R-:W4:Y:S04]  /*0310*/  @!P0 LDG.E R21, desc[UR4][R10.64+0x4] ;  /* 0x000004040a158981 */ /* 0x000f28000c1e1900 */
[----:B------:R-:W4:Y:S04]  /*0320*/  @!P0 LDG.E R23, desc[UR4][R10.64+0xc] ;  /* 0x00000c040a178981 */ /* 0x000f28000c1e1900 */
[----:B------:R-:W4:Y:S04]  /*0330*/  @P1 LDG.E R25, desc[UR4][R10.64+0x18] ;  /* 0x000018040a191981 */ /* 0x000f28000c1e1900 */
[----:B------:R-:W4:Y:S04]  /*0340*/  @P3 LDG.E R28, desc[UR4][R10.64+0x3c] ;  /* 0x00003c040a1c3981 */ /* 0x000f28000c1e1900 */
[----:B------:R-:W4:Y:S01]  /*0350*/  @P6 LDG.E R27, desc[UR4][R10.64+0x7c] ;  /* 0x00007c040a1b6981 */ /* 0x000f22000c1e1900 */
[----:B--2---:R-:W-:-:S03]  /*0360*/  @!P0 LOP3.LUT R15, R15, R18, RZ, 0x3c, !PT ;  /* 0x000000120f0f8212 */ /* 0x004fc600078e3cff */
[----:B------:R-:W2:Y:S01]  /*0370*/  @!P0 LDG.E R18, desc[UR4][R10.64+0x8] ;  /* 0x000008040a128981 */ /* 0x000ea2000c1e1900 */
[----:B---3--:R-:W-:-:S03]  /*0380*/  @!P0 LOP3.LUT R3, R3, R20, RZ, 0x3c, !PT ;  /* 0x0000001403038212 */ /* 0x008fc600078e3cff */
[----:B------:R-:W3:Y:S01]  /*0390*/  @P1 LDG.E R20, desc[UR4][R10.64+0x24] ;  /* 0x000024040a141981 */ /* 0x000ee2000c1e1900 */
[----:B----4-:R-:W-:-:S03]  /*03a0*/  @P1 LOP3.LUT R15, R15, R22, RZ, 0x3c, !PT ;  /* 0x000000160f0f1212 */ /* 0x010fc600078e3cff */
[----:B------:R-:W4:Y:S01]  /*03b0*/  @P2 LDG.E R22, desc[UR4][R10.64+0x38] ;  /* 0x000038040a162981 */ /* 0x000f22000c1e1900 */
[----:B------:R-:W-:-:S03]  /*03c0*/  @P2 LOP3.LUT R15, R15, R26, RZ, 0x3c, !PT ;  /* 0x0000001a0f0f2212 */ /* 0x000fc600078e3cff */
[----:B------:R-:W4:Y:S01]  /*03d0*/  @P4 LDG.E R26, desc[UR4][R10.64+0x50] ;  /* 0x000050040a1a4981 */ /* 0x000f22000c1e1900 */
[----:B------:R-:W-:-:S03]  /*03e0*/  @!P0 LOP3.LUT R4, R4, R21, RZ, 0x3c, !PT ;  /* 0x0000001504048212 */ /* 0x000fc600078e3cff */
[----:B------:R-:W4:Y:S01]  /*03f0*/  @P1 LDG.E R21, desc[UR4][R10.64+0x20] ;  /* 0x000020040a151981 */ /* 0x000f22000c1e1900 */
[----:B------:R-:W-:-:S03]  /*0400*/  @!P0 LOP3.LUT R2, R2, R23, RZ, 0x3c, !PT ;  /* 0x0000001702028212 */ /* 0x000fc600078e3cff */
[----:B------:R-:W4:Y:S01]  /*0410*/  @P2 LDG.E R23, desc[UR4][R10.64+0x2c] ;  /* 0x00002c040a172981 */ /* 0x000f22000c1e1900 */
[----:B------:R-:W-:-:S03]  /*0420*/  @P1 LOP3.LUT R4, R4, R25, RZ, 0x3c, !PT ;  /* 0x0000001904041212 */ /* 0x000fc600078e3cff */
[----:B------:R-:W4:Y:S01]  /*0430*/  @P2 LDG.E R25, desc[UR4][R10.64+0x34] ;  /* 0x000034040a192981 */ /* 0x000f22000c1e1900 */
[----:B--2---:R-:W-:-:S03]  /*0440*/  @!P0 LOP3.LUT R5, R5, R18, RZ, 0x3c, !PT ;  /* 0x0000001205058212 */ /* 0x004fc600078e3cff */
[----:B------:R-:W2:Y:S01]  /*0450*/  @P1 LDG.E R18, desc[UR4][R10.64+0x1c] ;  /* 0x00001c040a121981 */ /* 0x000ea2000c1e1900 */
[----:B---3--:R-:W-:-:S03]  /*0460*/  @P1 LOP3.LUT R3, R3, R20, RZ, 0x3c, !PT ;  /* 0x0000001403031212 */ /* 0x008fc600078e3cff */
[----:B------:R-:W3:Y:S01]  /*0470*/  @P2 LDG.E R20, desc[UR4][R10.64+0x30] ;  /* 0x000030040a142981 */ /* 0x000ee2000c1e1900 */
[----:B----4-:R-:W-:-:S03]  /*0480*/  @P2 LOP3.LUT R3, R3, R22, RZ, 0x3c, !PT ;  /* 0x0000001603032212 */ /* 0x010fc600078e3cff */
[----:B------:R-:W4:Y:S01]  /*0490*/  @P3 LDG.E R22, desc[UR4][R10.64+0x4c] ;  /* 0x00004c040a163981 */ /* 0x000f22000c1e1900 */
[----:B------:R-:W-:-:S04]  /*04a0*/  @P3 LOP3.LUT R15, R15, R28, RZ, 0x3c, !PT ;  /* 0x0000001c0f0f3212 */ /* 0x000fc800078e3cff */
[----:B------:R-:W-:Y:S02]  /*04b0*/  @P4 LOP3.LUT R15, R15, R26, RZ, 0x3c, !PT ;  /* 0x0000001a0f0f4212 */ /* 0x000fe400078e3cff */
[----:B------:R-:W-:Y:S01]  /*04c0*/  @P1 LOP3.LUT R2, R2, R21, RZ, 0x3c, !PT ;  /* 0x0000001502021212 */ /* 0x000fe200078e3cff */
[----:B------:R-:W4:Y:S04]  /*04d0*/  @P5 LDG.E R26, desc[UR4][R10.64+0x64] ;  /* 0x000064040a1a5981 */ /* 0x000f28000c1e1900 */
[----:B------:R-:W4:Y:S01]  /*04e0*/  @P3 LDG.E R21, desc[UR4][R10.64+0x40] ;  /* 0x000040040a153981 */ /* 0x000f22000c1e1900 */
[----:B------:R-:W-:Y:S02]  /*04f0*/  @P2 LOP3.LUT R4, R4, R23, RZ, 0x3c, !PT ;  /* 0x0000001704042212 */ /* 0x000fe400078e3cff */
[----:B------:R-:W-:Y:S01]  /*0500*/  @P2 LOP3.LUT R2, R2, R25, RZ, 0x3c, !PT ;  /* 0x0000001902022212 */ /* 0x000fe200078e3cff */
[----:B------:R-:W4:Y:S04]  /*0510*/  @P3 LDG.E R23, desc[UR4][R10.64+0x48] ;  /* 0x000048040a173981 */ /* 0x000f28000c1e1900 */
[----:B------:R-:W4:Y:S01]  /*0520*/  @P4 LDG.E R25, desc[UR4][R10.64+0x54] ;  /* 0x000054040a194981 */ /* 0x000f22000c1e1900 */
[----:B--2---:R-:W-:-:S03]  /*0530*/  @P1 LOP3.LUT R5, R5, R18, RZ, 0x3c, !PT ;  /* 0x0000001205051212 */ /* 0x004fc600078e3cff */
[----:B------:R-:W2:Y:S01]  /*0540*/  @P3 LDG.E R18, desc[UR4][R10.64+0x44] ;  /* 0x000044040a123981 */ /* 0x000ea2000c1e1900 */
[----:B---3--:R-:W-:-:S03]  /*0550*/  @P2 LOP3.LUT R5, R5, R20, RZ, 0x3c, !PT ;  /* 0x0000001405052212 */ /* 0x008fc600078e3cff */
[----:B------:R-:W3:Y:S01]  /*0560*/  @P4 LDG.E R20, desc[UR4][R10.64+0x58] ;  /* 0x000058040a144981 */ /* 0x000ee2000c1e1900 */
[----:B----4-:R-:W-:-:S03]  /*0570*/  @P3 LOP3.LUT R3, R3, R22, RZ, 0x3c, !PT ;  /* 0x0000001603033212 */ /* 0x010fc600078e3cff */
[----:B------:R-:W4:Y:S01]  /*0580*/  @P4 LDG.E R22, desc[UR4][R10.64+0x60] ;  /* 0x000060040a164981 */ /* 0x000f22000c1e1900 */
[----:B------:R-:W-:Y:S02]  /*0590*/  LOP3.LUT P0, RZ, R24, 0x80, RZ, 0xc0, !PT ;  /* 0x0000008018ff7812 */ /* 0x000fe4000780c0ff */
[----:B------:R-:W-:Y:S02]  /*05a0*/  @P5 LOP3.LUT R15, R15, R26, RZ, 0x3c, !PT ;  /* 0x0000001a0f0f5212 */ /* 0x000fe400078e3cff */
[----:B------:R-:W4:Y:S01]  /*05b0*/  @P6 LDG.E R26, desc[UR4][R10.64+0x78] ;  /* 0x000078040a1a6981 */ /* 0x000f22000c1e1900 */
[----:B------:R-:W-:-:S03]  /*05c0*/  @P3 LOP3.LUT R4, R4, R21, RZ, 0x3c, !PT ;  /* 0x0000001504043212 */ /* 0x000fc600078e3cff */
[----:B------:R-:W4:Y:S01]  /*05d0*/  @P4 LDG.E R21, desc[UR4][R10.64+0x5c] ;  /* 0x00005c040a154981 */ /* 0x000f22000c1e1900 */
[----:B------:R-:W-:-:S03]  /*05e0*/  @P3 LOP3.LUT R2, R2, R23, RZ, 0x3c, !PT ;  /* 0x0000001702023212 */ /* 0x000fc600078e3cff */
[----:B------:R-:W4:Y:S01]  /*05f0*/  @P5 LDG.E R23, desc[UR4][R10.64+0x68] ;  /* 0x000068040a175981 */ /* 0x000f22000c1e1900 */
[----:B------:R-:W-:-:S03]  /*0600*/  @P4 LOP3.LUT R4, R4, R25, RZ, 0x3c, !PT ;  /* 0x0000001904044212 */ /* 0x000fc600078e3cff */
[----:B------:R-:W4:Y:S01]  /*0610*/  @P5 LDG.E R25, desc[UR4][R10.64+0x70] ;  /* 0x000070040a195981 */ /* 0x000f22000c1e1900 */
[----:B--2---:R-:W-:-:S03]  /*0620*/  @P3 LOP3.LUT R5, R5, R18, RZ, 0x3c, !PT ;  /* 0x0000001205053212 */ /* 0x004fc600078e3cff */
[----:B------:R-:W2:Y:S01]  /*0630*/  @P5 LDG.E R18, desc[UR4][R10.64+0x6c] ;  /* 0x00006c040a125981 */ /* 0x000ea2000c1e1900 */
[----:B---3--:R-:W-:-:S03]  /*0640*/  @P4 LOP3.LUT R5, R5, R20, RZ, 0x3c, !PT ;  /* 0x0000001405054212 */ /* 0x008fc600078e3cff */
[----:B------:R-:W3:Y:S01]  /*0650*/  @P5 LDG.E R20, desc[UR4][R10.64+0x74] ;  /* 0x000074040a145981 */ /* 0x000ee2000c1e1900 */
[----:B----4-:R-:W-:-:S03]  /*0660*/  @P4 LOP3.LUT R3, R3, R22, RZ, 0x3c, !PT ;  /* 0x0000001603034212 */ /* 0x010fc600078e3cff */
[----:B------:R-:W4:Y:S01]  /*0670*/  @P0 LDG.E R22, desc[UR4][R10.64+0x8c] ;  /* 0x00008c040a160981 */ /* 0x000f22000c1e1900 */
[----:B------:R-:W-:-:S03]  /*0680*/  @P6 LOP3.LUT R15, R15, R26, RZ, 0x3c, !PT ;  /* 0x0000001a0f0f6212 */ /* 0x000fc600078e3cff */
        /* <DEDUP_REMOVED lines=13> */
[----:B------:R-:W-:Y:S02]  /*0760*/  @P6 LOP3.LUT R4, R4, R27, RZ, 0x3c, !PT ;  /* 0x0000001b04046212 */ /* 0x000fe400078e3cff */
[----:B------:R-:W-:Y:S02]  /*0770*/  @P6 LOP3.LUT R2, R2, R21, RZ, 0x3c, !PT ;  /* 0x0000001502026212 */ /* 0x000fe400078e3cff */
[----:B------:R-:W-:Y:S02]  /*0780*/  @P0 LOP3.LUT R4, R4, R23, RZ, 0x3c, !PT ;  /* 0x0000001704040212 */ /* 0x000fe400078e3cff */
[----:B------:R-:W-:Y:S02]  /*0790*/  @P0 LOP3.LUT R2, R2, R25, RZ, 0x3c, !PT ;  /* 0x0000001902020212 */ /* 0x000fe400078e3cff */
[----:B--2---:R-:W-:Y:S02]  /*07a0*/  @P6 LOP3.LUT R5, R5, R18, RZ, 0x3c, !PT ;  /* 0x0000001205056212 */ /* 0x004fe400078e3cff */
[----:B---3--:R-:W-:-:S02]  /*07b0*/  @P6 LOP3.LUT R3, R3, R20, RZ, 0x3c, !PT ;  /* 0x0000001403036212 */ /* 0x008fc400078e3cff */
[----:B----4-:R-:W-:Y:S02]  /*07c0*/  @P0 LOP3.LUT R5, R5, R22, RZ, 0x3c, !PT ;  /* 0x0000001605050212 */ /* 0x010fe400078e3cff */
[----:B------:R-:W-:Y:S02]  /*07d0*/  @P0 LOP3.LUT R3, R3, R26, RZ, 0x3c, !PT ;  /* 0x0000001a03030212 */ /* 0x000fe400078e3cff */
[----:B------:R-:W-:-:S13]  /*07e0*/  R2P PR, R24.B1, 0x7f ;  /* 0x0000007f18007804 */ /* 0x000fda0000001000 */
[----:B------:R-:W2:Y:S04]  /*07f0*/  @P0 LDG.E R18, desc[UR4][R10.64+0xa0] ;  /* 0x0000a0040a120981 */ /* 0x000ea8000c1e1900 */
[----:B------:R-:W3:Y:S04]  /*0800*/  @P1 LDG.E R22, desc[UR4][R10.64+0xb4] ;  /* 0x0000b4040a161981 */ /* 0x000ee8000c1e1900 */
[----:B------:R-:W4:Y:S04]  /*0810*/  @P2 LDG.E R26, desc[UR4][R10.64+0xc8] ;  /* 0x0000c8040a1a2981 */ /* 0x000f28000c1e1900 */
[----:B------:R-:W4:Y:S04]  /*0820*/  @P3 LDG.E R28, desc[UR4][R10.64+0xdc] ;  /* 0x0000dc040a1c3981 */ /* 0x000f28000c1e1900 */
[----:B------:R-:W4:Y:S04]  /*0830*/  @P0 LDG.E R23, desc[UR4][R10.64+0xa4] ;  /* 0x0000a4040a170981 */ /* 0x000f28000c1e1900 */
[----:B------:R-:W4:Y:S04]  /*0840*/  @P0 LDG.E R20, desc[UR4][R10.64+0xa8] ;  /* 0x0000a8040a140981 */ /* 0x000f28000c1e1900 */
[----:B------:R-:W4:Y:S04]  /*0850*/  @P4 LDG.E R25, desc[UR4][R10.64+0xf0] ;  /* 0x0000f0040a194981 */ /* 0x000f28000c1e1900 */
        /* <DEDUP_REMOVED lines=21> */
[----:B------:R-:W-:Y:S02]  /*09b0*/  LOP3.LUT P0, RZ, R24, 0x8000, RZ, 0xc0, !PT ;  /* 0x0000800018ff7812 */ /* 0x000fe4000780c0ff */
[----:B----4-:R-:W-:Y:S01]  /*09c0*/  @P5 LOP3.LUT R15, R15, R26, RZ, 0x3c, !PT ;  /* 0x0000001a0f0f5212 */ /* 0x010fe200078e3cff */
[----:B------:R-:W4:Y:S04]  /*09d0*/  @P3 LDG.E R24, desc[UR4][R10.64+0xe4] ;  /* 0x0000e4040a183981 */ /* 0x000f28000c1e1900 */
[----:B------:R-:W2:Y:S01]  /*09e0*/  @P6 LDG.E R26, desc[UR4][R10.64+0x118] ;  /* 0x000118040a1a6981 */ /* 0x000ea2000c1e1900 */
        /* <DEDUP_REMOVED lines=8> */
[----:B---3--:R-:W-:-:S03]  /*0a70*/  @P2 LOP3.LUT R3, R3, R22, RZ, 0x3c, !PT ;  /* 0x0000001603032212 */ /* 0x008fc600078e3cff */
[----:B------:R-:W3:Y:S01]  /*0a80*/  @P4 LDG.E R22, desc[UR4][R10.64+0x100] ;  /* 0x000100040a164981 */ /* 0x000ee2000c1e1900 */
[----:B--2---:R-:W-:-:S03]  /*0a90*/  @P6 LOP3.LUT R15, R15, R26, RZ, 0x3c, !PT ;  /* 0x0000001a0f0f6212 */ /* 0x004fc600078e3cff */
[----:B------:R-:W2:Y:S01]  /*0aa0*/  @P0 LDG.E R26, desc[UR4][R10.64+0x12c] ;  /* 0x00012c040a1a0981 */ /* 0x000ea2000c1e1900 */
[----:B----4-:R-:W-:-:S03]  /*0ab0*/  @P2 LOP3.LUT R2, R2, R23, RZ, 0x3c, !PT ;  /* 0x0000001702022212 */ /* 0x010fc600078e3cff */
[----:B------:R-:W4:Y:S01]  /*0ac0*/  @P4 LDG.E R23, desc[UR4][R10.64+0xfc] ;  /* 0x0000fc040a174981 */ /* 0x000f22000c1e1900 */
[----:B------:R-:W-:-:S03]  /*0ad0*/  @P2 LOP3.LUT R5, R5, R20, RZ, 0x3c, !PT ;  /* 0x0000001405052212 */ /* 0x000fc600078e3cff */
[----:B------:R-:W4:Y:S01]  /*0ae0*/  @P4 LDG.E R20, desc[UR4][R10.64+0xf8] ;  /* 0x0000f8040a144981 */ /* 0x000f22000c1e1900 */
[----:B------:R-:W-:Y:S02]  /*0af0*/  @P3 LOP3.LUT R2, R2, R27, RZ, 0x3c, !PT ;  /* 0x0000001b02023212 */ /* 0x000fe400078e3cff */
[----:B------:R-:W-:Y:S01]  /*0b00*/  @P3 LOP3.LUT R4, R4, R25, RZ, 0x3c, !PT ;  /* 0x0000001904043212 */ /* 0x000fe200078e3cff */
[----:B------:R-:W4:Y:S01]  /*0b10*/  @P5 LDG.E R27, desc[UR4][R10.64+0x110] ;  /* 0x000110040a1b5981 */ /* 0x000f22000c1e1900 */
[----:B------:R-:W-:-:S03]  /*0b20*/  @P3 LOP3.LUT R5, R5, R24, RZ, 0x3c, !PT ;  /* 0x0000001805053212 */ /* 0x000fc600078e3cff */
[----:B------:R-:W4:Y:S04]  /*0b30*/  @P5 LDG.E R25, desc[UR4][R10.64+0x108] ;  /* 0x000108040a195981 */ /* 0x000f28000c1e1900 */
        /* <DEDUP_REMOVED lines=19> */
[----:B------:R-:W-:-:S05]  /*0c70*/  VIADD R19, R19, 0x10 ;  /* 0x0000001013137836 */ /* 0x000fca0000000000 */
[----:B------:R-:W-:Y:S02]  /*0c80*/  ISETP.NE.AND P1, PT, R19, 0x20, PT ;  /* 0x000000201300780c */ /* 0x000fe40003f25270 */
[----:B------:R-:W-:Y:S02]  /*0c90*/  @P5 LOP3.LUT R3, R3, R18, RZ, 0x3c, !PT ;  /* 0x0000001203035212 */ /* 0x000fe400078e3cff */
[----:B------:R-:W-:Y:S02]  /*0ca0*/  @P6 LOP3.LUT R4, R4, R21, RZ, 0x3c, !PT ;  /* 0x0000001504046212 */ /* 0x000fe400078e3cff */
[----:B---3--:R-:W-:-:S04]  /*0cb0*/  @P6 LOP3.LUT R3, R3, R22, RZ, 0x3c, !PT ;  /* 0x0000001603036212 */ /* 0x008fc800078e3cff */
[----:B--2---:R-:W-:Y:S02]  /*0cc0*/  @P0 LOP3.LUT R3, R3, R26, RZ, 0x3c, !PT ;  /* 0x0000001a03030212 */ /* 0x004fe400078e3cff */
[----:B----4-:R-:W-:Y:S02]  /*0cd0*/  @P6 LOP3.LUT R2, R2, R23, RZ, 0x3c, !PT ;  /* 0x0000001702026212 */ /* 0x010fe400078e3cff */
[----:B------:R-:W-:Y:S02]  /*0ce0*/  @P6 LOP3.LUT R5, R5, R20, RZ, 0x3c, !PT ;  /* 0x0000001405056212 */ /* 0x000fe400078e3cff */
[----:B------:R-:W-:Y:S02]  /*0cf0*/  @P0 LOP3.LUT R2, R2, R27, RZ, 0x3c, !PT ;  /* 0x0000001b02020212 */ /* 0x000fe400078e3cff */
[----:B------:R-:W-:Y:S02]  /*0d00*/  @P0 LOP3.LUT R4, R4, R25, RZ, 0x3c, !PT ;  /* 0x0000001904040212 */ /* 0x000fe400078e3cff */
[----:B------:R-:W-:Y:S01]  /*0d10*/  @P0 LOP3.LUT R5, R5, R24, RZ, 0x3c, !PT ;  /* 0x0000001805050212 */ /* 0x000fe200078e3cff */
[----:B------:R-:W-:Y:S06]  /*0d20*/  @P1 BRA `(.L_x_6) ;  /* 0xfffffff400481947 */ /* 0x000fec000383ffff */
[----:B------:R-:W-:-:S05]  /*0d30*/  VIADD R17, R17, 0x1 ;  /* 0x0000000111117836 */ /* 0x000fca0000000000 */
[----:B------:R-:W-:-:S13]  /*0d40*/  ISETP.NE.AND P0, PT, R17, 0x5, PT ;  /* 0x000000051100780c */ /* 0x000fda0003f05270 */
[----:B------:R-:W-:Y:S05]  /*0d50*/  @P0 BRA `(.L_x_7) ;  /* 0xfffffff400300947 */ /* 0x000fea000383ffff */
[----:B------:R0:W-:Y:S01]  /*0d60*/  STG.E.64 desc[UR4][R6.64+0x8], R4 ;  /* 0x0000080406007986 */ /* 0x0001e2000c101b04 */
[----:B------:R-:W-:Y:S01]  /*0d70*/  VIADD R14, R14, 0x1 ;  /* 0x000000010e0e7836 */ /* 0x000fe20000000000 */
[----:B------:R-:W-:Y:S02]  /*0d80*/  LOP3.LUT R11, R13, 0x3, RZ, 0xc0, !PT ;  /* 0x000000030d0b7812 */ /* 0x000fe400078ec0ff */
[----:B------:R0:W-:Y:S02]  /*0d90*/  STG.E.64 desc[UR4][R6.64+0x10], R2 ;  /* 0x0000100206007986 */ /* 0x0001e4000c101b04 */
[----:B------:R-:W-:Y:S02]  /*0da0*/  ISETP.GE.U32.AND P0, PT, R14, R11, PT ;  /* 0x0000000b0e00720c */ /* 0x000fe40003f06070 */
[----:B------:R0:W-:Y:S11]  /*0db0*/  STG.E desc[UR4][R6.64+0x4], R15 ;  /* 0x0000040f06007986 */ /* 0x0001f6000c101904 */
[----:B------:R-:W-:Y:S05]  /*0dc0*/  @!P0 BRA `(.L_x_8) ;  /* 0xfffffff400048947 */ /* 0x000fea000383ffff */
.L_x_5:
[----:B------:R-:W-:Y:S05]  /*0dd0*/  BSYNC.RECONVERGENT B1 ;  /* 0x0000000000017941 */ /* 0x000fea0003800200 */
.L_x_4:
[C---:B------:R-:W-:Y:S01]  /*0de0*/  ISETP.GT.U32.AND P0, PT, R13.reuse, 0x3, PT ;  /* 0x000000030d00780c */ /* 0x040fe20003f04070 */
[----:B------:R-:W-:Y:S01]  /*0df0*/  VIADD R12, R12, 0x1 ;  /* 0x000000010c0c7836 */ /* 0x000fe20000000000 */
[--C-:B------:R-:W-:Y:S02]  /*0e00*/  SHF.R.U64 R13, R13, 0x2, R0.reuse ;  /* 0x000000020d0d7819 */ /* 0x100fe40000001200 */
[----:B------:R-:W-:Y:S02]  /*0e10*/  ISETP.GT.U32.AND.EX P0, PT, R0, RZ, PT, P0 ;  /* 0x000000ff0000720c */ /* 0x000fe40003f04100 */
[----:B------:R-:W-:-:S11]  /*0e20*/  SHF.R.U32.HI R0, RZ, 0x2, R0 ;  /* 0x00000002ff007819 */ /* 0x000fd60000011600 */
[----:B------:R-:W-:Y:S05]  /*0e30*/  @P0 BRA `(.L_x_9) ;  /* 0xfffffff000c80947 */ /* 0x000fea000383ffff */
.L_x_3:
[----:B------:R-:W-:Y:S05]  /*0e40*/  BSYNC.RECONVERGENT B0 ;  /* 0x0000000000007941 */ /* 0x000fea0003800200 */
.L_x_2:
[----:B------:R-:W-:Y:S04]  /*0e50*/  STG.E.64 desc[UR4][R6.64+0x18], RZ ;  /* 0x000018ff06007986 */ /* 0x000fe8000c101b04 */
[----:B------:R-:W-:Y:S04]  /*0e60*/  STG.E desc[UR4][R6.64+0x20], RZ ;  /* 0x000020ff06007986 */ /* 0x000fe8000c101904 */
[----:B------:R-:W-:Y:S01]  /*0e70*/  STG.E.64 desc[UR4][R6.64+0x28], RZ ;  /* 0x000028ff06007986 */ /* 0x000fe2000c101b04 */
[----:B------:R-:W-:Y:S05]  /*0e80*/  EXIT ;  /* 0x000000000000794d */ /* 0x000fea0003800000 */
.L_x_10:
        /* <DEDUP_REMOVED lines=15> */
.L_x_15:


//--------------------- .text._Z14gradientvectorPdS_S_ --------------------------
	.section	.text._Z14gradientvectorPdS_S_,"ax",@progbits
	.align	128
        .global         _Z14gradientvectorPdS_S_
        .type           _Z14gradientvectorPdS_S_,@function
        .size           _Z14gradientvectorPdS_S_,(.L_x_16 - _Z14gradientvectorPdS_S_)
        .other          _Z14gradientvectorPdS_S_,@"STO_CUDA_ENTRY STV_DEFAULT"
_Z14gradientvectorPdS_S_:
.text._Z14gradientvectorPdS_S_:
        /* <DEDUP_REMOVED lines=9> */
[----:B--2---:R-:W-:-:S06]  /*0090*/  IMAD.WIDE R2, R11, 0x8, R2 ;  /* 0x000000080b027825 */ /* 0x004fcc00078e0202 */
[----:B-1----:R-:W2:Y:S01]  /*00a0*/  LDG.E.64 R2, desc[UR4][R2.64] ;  /* 0x0000000402027981 */ /* 0x002ea2000c1e1b00 */
[----:B---3--:R-:W-:-:S06]  /*00b0*/  IMAD.WIDE R4, R11, 0x8, R4 ;  /* 0x000000080b047825 */ /* 0x008fcc00078e0204 */
[----:B------:R-:W2:Y:S01]  /*00c0*/  LDG.E.64 R4, desc[UR4][R4.64] ;  /* 0x0000000404047981 */ /* 0x000ea2000c1e1b00 */
[----:B0-----:R-:W-:Y:S01]  /*00d0*/  IMAD.WIDE R8, R11, 0x8, R8 ;  /* 0x000000080b087825 */ /* 0x001fe200078e0208 */
[----:B--2---:R-:W-:-:S08]  /*00e0*/  DADD R6, R2, -R4 ;  /* 0x0000000002067229 */ /* 0x004fd00000000804 */
[----:B------:R-:W-:-:S07]  /*00f0*/  DADD R6, R6, R6 ;  /* 0x0000000006067229 */ /* 0x000fce0000000006 */
[----:B------:R-:W-:Y:S01]  /*0100*/  STG.E.64 desc[UR4][R8.64], R6 ;  /* 0x0000000608007986 */ /* 0x000fe2000c101b04 */
[----:B------:R-:W-:Y:S05]  /*0110*/  EXIT ;  /* 0x000000000000794d */ /* 0x000fea0003800000 */
.L_x_11:
        /* <DEDUP_REMOVED lines=14> */
.L_x_16:


//--------------------- .text._Z1fPdS_S_          --------------------------
	.section	.text._Z1fPdS_S_,"ax",@progbits
	.align	128
        .global         _Z1fPdS_S_
        .type           _Z1fPdS_S_,@function
        .size           _Z1fPdS_S_,(.L_x_17 - _Z1fPdS_S_)
        .other          _Z1fPdS_S_,@"STO_CUDA_ENTRY STV_DEFAULT"
_Z1fPdS_S_:
.text._Z1fPdS_S_:
        /* <DEDUP_REMOVED lines=15> */
[----:B------:R-:W-:-:S07]  /*00f0*/  DMUL R6, R6, R6 ;  /* 0x0000000606067228 */ /* 0x000fce0000000000 */
[----:B------:R-:W-:Y:S01]  /*0100*/  STG.E.64 desc[UR4][R8.64], R6 ;  /* 0x0000000608007986 */ /* 0x000fe2000c101b04 */
[----:B------:R-:W-:Y:S05]  /*0110*/  EXIT ;  /* 0x000000000000794d */ /* 0x000fea0003800000 */
.L_x_12:
        /* <DEDUP_REMOVED lines=14> */
.L_x_17:


//--------------------- .nv.global.init           --------------------------
	.section	.nv.global.init,"aw",@progbits
	.align	4
.nv.global.init:
	.type		mrg32k3aM1SubSeq,@object
	.size		mrg32k3aM1SubSeq,(mrg32k3aM2SubSeq - mrg32k3aM1SubSeq)
mrg32k3aM1SubSeq:
        /*0000*/ 	.byte	0x0b, 0xcc, 0xee, 0x04, 0x73, 0x29, 0x8b, 0x6f, 0xf6, 0x53, 0x03, 0xf6, 0x23, 0xf6, 0xea, 0xda
        /* <DEDUP_REMOVED lines=125> */
	.type		mrg32k3aM2SubSeq,@object
	.size		mrg32k3aM2SubSeq,(mrg32k3aM1 - mrg32k3aM2SubSeq)
mrg32k3aM2SubSeq:
        /* <DEDUP_REMOVED lines=126> */
	.type		mrg32k3aM1,@object
	.size		mrg32k3aM1,(mrg32k3aM1Seq - mrg32k3aM1)
mrg32k3aM1:
        /* <DEDUP_REMOVED lines=144> */
	.type		mrg32k3aM1Seq,@object
	.size		mrg32k3aM1Seq,(mrg32k3aM2 - mrg32k3aM1Seq)
mrg32k3aM1Seq:
        /* <DEDUP_REMOVED lines=144> */
	.type		mrg32k3aM2,@object
	.size		mrg32k3aM2,(mrg32k3aM2Seq - mrg32k3aM2)
mrg32k3aM2:
        /* <DEDUP_REMOVED lines=144> */
	.type		mrg32k3aM2Seq,@object
	.size		mrg32k3aM2Seq,(precalc_xorwow_matrix - mrg32k3aM2Seq)
mrg32k3aM2Seq:
        /* <DEDUP_REMOVED lines=144> */
	.type		precalc_xorwow_matrix,@object
	.size		precalc_xorwow_matrix,(precalc_xorwow_offset_matrix - precalc_xorwow_matrix)
precalc_xorwow_matrix:
        /* <DEDUP_REMOVED lines=6400> */
	.type		precalc_xorwow_offset_matrix,@object
	.size		precalc_xorwow_offset_matrix,(.L_1 - precalc_xorwow_offset_matrix)
precalc_xorwow_offset_matrix:
        /* <DEDUP_REMOVED lines=6400> */
.L_1:


//--------------------- .nv.shared.reserved.0     --------------------------
	.section	.nv.shared.reserved.0,"aw",@nobits
	.weak		__nv_reservedSMEM_offset_0_alias
	.size		__nv_reservedSMEM_offset_0_alias, 0, 64
	.other		__nv_reservedSMEM_offset_0_alias,@"STO_CUDA_RESERVED_SHARED STV_DEFAULT"
__nv_reservedSMEM_offset_0_alias:
	.zero		0
	.zero		64


//--------------------- .nv.constant0._Z10nextvectorPdS_S_S_S_d --------------------------
	.section	.nv.constant0._Z10nextvectorPdS_S_S_S_d,"a",@progbits
	.sectionflags	@""
	.align	4
.nv.constant0._Z10nextvectorPdS_S_S_S_d:
	.zero		944


//--------------------- .nv.constant0._Z10randvectorPdS_S_P17curandStateXORWOW --------------------------
	.section	.nv.constant0._Z10randvectorPdS_S_P17curandStateXORWOW,"a",@progbits
	.sectionflags	@""
	.align	4
.nv.constant0._Z10randvectorPdS_S_P17curandStateXORWOW:
	.zero		928


//--------------------- .nv.constant0._Z9setuprandP17curandStateXORWOW --------------------------
	.section	.nv.constant0._Z9setuprandP17curandStateXORWOW,"a",@progbits
	.sectionflags	@""
	.align	4
.nv.constant0._Z9setuprandP17curandStateXORWOW:
	.zero		904


//--------------------- .nv.constant0._Z14gradientvectorPdS_S_ --------------------------
	.section	.nv.constant0._Z14gradientvectorPdS_S_,"a",@progbits
	.sectionflags	@""
	.align	4
.nv.constant0._Z14gradientvectorPdS_S_:
	.zero		920


//--------------------- .nv.constant0._Z1fPdS_S_  --------------------------
	.section	.nv.constant0._Z1fPdS_S_,"a",@progbits
	.sectionflags	@""
	.align	4
.nv.constant0._Z1fPdS_S_:
	.zero		920


//--------------------- SYMBOLS --------------------------

	.type		.nv.reservedSmem.offset0,@object
	.size		.nv.reservedSmem.offset0,0x4
